//
// Generated by NVIDIA NVVM Compiler
//
// Compiler Build ID: CL-36424714
// Cuda compilation tools, release 13.0, V13.0.88
// Based on NVVM 20.0.0
//

.version 9.0
.target sm_100
.address_size 64

	// .globl	_Z18attentionQKTKernelPKfS0_Pfmmm

.visible .entry _Z18attentionQKTKernelPKfS0_Pfmmm(
	.param .u64 .ptr .align 1 _Z18attentionQKTKernelPKfS0_Pfmmm_param_0,
	.param .u64 .ptr .align 1 _Z18attentionQKTKernelPKfS0_Pfmmm_param_1,
	.param .u64 .ptr .align 1 _Z18attentionQKTKernelPKfS0_Pfmmm_param_2,
	.param .u64 _Z18attentionQKTKernelPKfS0_Pfmmm_param_3,
	.param .u64 _Z18attentionQKTKernelPKfS0_Pfmmm_param_4,
	.param .u64 _Z18attentionQKTKernelPKfS0_Pfmmm_param_5
)
{
	.reg .pred 	%p<15>;
	.reg .b32 	%r<11>;
	.reg .b32 	%f<71>;
	.reg .b64 	%rd<73>;

	ld.param.u64 	%rd28, [_Z18attentionQKTKernelPKfS0_Pfmmm_param_0];
	ld.param.u64 	%rd29, [_Z18attentionQKTKernelPKfS0_Pfmmm_param_1];
	ld.param.u64 	%rd30, [_Z18attentionQKTKernelPKfS0_Pfmmm_param_3];
	ld.param.u64 	%rd31, [_Z18attentionQKTKernelPKfS0_Pfmmm_param_4];
	ld.param.u64 	%rd27, [_Z18attentionQKTKernelPKfS0_Pfmmm_param_5];
	cvta.to.global.u64 	%rd1, %rd29;
	cvta.to.global.u64 	%rd2, %rd28;
	mov.u32 	%r1, %ctaid.z;
	cvt.u64.u32 	%rd3, %r1;
	mov.u32 	%r2, %ctaid.y;
	mov.u32 	%r3, %ntid.y;
	mov.u32 	%r4, %tid.y;
	mad.lo.s32 	%r5, %r2, %r3, %r4;
	cvt.u64.u32 	%rd4, %r5;
	mov.u32 	%r7, %ctaid.x;
	mov.u32 	%r8, %ntid.x;
	mov.u32 	%r9, %tid.x;
	mad.lo.s32 	%r10, %r7, %r8, %r9;
	cvt.u64.u32 	%rd5, %r10;
	setp.le.u64 	%p1, %rd30, %rd3;
	setp.le.u64 	%p2, %rd31, %rd4;
	or.pred  	%p3, %p1, %p2;
	setp.le.u64 	%p4, %rd31, %rd5;
	or.pred  	%p5, %p4, %p3;
	@%p5 bra 	$L__BB0_14;
	setp.eq.s64 	%p6, %rd27, 0;
	mov.f32 	%f70, 0f00000000;
	@%p6 bra 	$L__BB0_13;
	mul.lo.s64 	%rd6, %rd31, %rd3;
	mul.lo.s64 	%rd33, %rd6, %rd27;
	mad.lo.s64 	%rd7, %rd27, %rd4, %rd33;
	mad.lo.s64 	%rd8, %rd27, %rd5, %rd33;
	setp.lt.u64 	%p7, %rd27, 8;
	mov.f32 	%f70, 0f00000000;
	mov.b64 	%rd71, 0;
	@%p7 bra 	$L__BB0_5;
	and.b64  	%rd71, %rd27, -8;
	add.s64 	%rd34, %rd6, %rd4;
	mul.lo.s64 	%rd35, %rd27, %rd34;
	shl.b64 	%rd36, %rd35, 2;
	add.s64 	%rd37, %rd36, %rd2;
	add.s64 	%rd68, %rd37, 16;
	add.s64 	%rd38, %rd6, %rd5;
	mul.lo.s64 	%rd39, %rd27, %rd38;
	shl.b64 	%rd40, %rd39, 2;
	add.s64 	%rd41, %rd40, %rd1;
	add.s64 	%rd67, %rd41, 16;
	mov.f32 	%f70, 0f00000000;
	mov.u64 	%rd69, %rd71;
$L__BB0_4:
	.pragma "nounroll";
	ld.global.f32 	%f17, [%rd68+-16];
	ld.global.f32 	%f18, [%rd67+-16];
	fma.rn.f32 	%f19, %f17, %f18, %f70;
	ld.global.f32 	%f20, [%rd68+-12];
	ld.global.f32 	%f21, [%rd67+-12];
	fma.rn.f32 	%f22, %f20, %f21, %f19;
	ld.global.f32 	%f23, [%rd68+-8];
	ld.global.f32 	%f24, [%rd67+-8];
	fma.rn.f32 	%f25, %f23, %f24, %f22;
	ld.global.f32 	%f26, [%rd68+-4];
	ld.global.f32 	%f27, [%rd67+-4];
	fma.rn.f32 	%f28, %f26, %f27, %f25;
	ld.global.f32 	%f29, [%rd68];
	ld.global.f32 	%f30, [%rd67];
	fma.rn.f32 	%f31, %f29, %f30, %f28;
	ld.global.f32 	%f32, [%rd68+4];
	ld.global.f32 	%f33, [%rd67+4];
	fma.rn.f32 	%f34, %f32, %f33, %f31;
	ld.global.f32 	%f35, [%rd68+8];
	ld.global.f32 	%f36, [%rd67+8];
	fma.rn.f32 	%f37, %f35, %f36, %f34;
	ld.global.f32 	%f38, [%rd68+12];
	ld.global.f32 	%f39, [%rd67+12];
	fma.rn.f32 	%f70, %f38, %f39, %f37;
	add.s64 	%rd69, %rd69, -8;
	add.s64 	%rd68, %rd68, 32;
	add.s64 	%rd67, %rd67, 32;
	setp.ne.s64 	%p8, %rd69, 0;
	@%p8 bra 	$L__BB0_4;
$L__BB0_5:
	and.b64  	%rd19, %rd27, 7;
	setp.eq.s64 	%p9, %rd19, 0;
	@%p9 bra 	$L__BB0_13;
	setp.lt.u64 	%p10, %rd19, 4;
	@%p10 bra 	$L__BB0_8;
	add.s64 	%rd42, %rd7, %rd71;
	add.s64 	%rd43, %rd8, %rd71;
	shl.b64 	%rd44, %rd42, 2;
	add.s64 	%rd45, %rd2, %rd44;
	ld.global.f32 	%f41, [%rd45];
	shl.b64 	%rd46, %rd43, 2;
	add.s64 	%rd47, %rd1, %rd46;
	ld.global.f32 	%f42, [%rd47];
	fma.rn.f32 	%f43, %f41, %f42, %f70;
	ld.global.f32 	%f44, [%rd45+4];
	ld.global.f32 	%f45, [%rd47+4];
	fma.rn.f32 	%f46, %f44, %f45, %f43;
	ld.global.f32 	%f47, [%rd45+8];
	ld.global.f32 	%f48, [%rd47+8];
	fma.rn.f32 	%f49, %f47, %f48, %f46;
	ld.global.f32 	%f50, [%rd45+12];
	ld.global.f32 	%f51, [%rd47+12];
	fma.rn.f32 	%f70, %f50, %f51, %f49;
	add.s64 	%rd71, %rd71, 4;
$L__BB0_8:
	and.b64  	%rd22, %rd27, 3;
	setp.eq.s64 	%p11, %rd22, 0;
	@%p11 bra 	$L__BB0_13;
	setp.eq.s64 	%p12, %rd22, 1;
	@%p12 bra 	$L__BB0_11;
	add.s64 	%rd48, %rd7, %rd71;
	add.s64 	%rd49, %rd8, %rd71;
	shl.b64 	%rd50, %rd48, 2;
	add.s64 	%rd51, %rd2, %rd50;
	ld.global.f32 	%f53, [%rd51];
	shl.b64 	%rd52, %rd49, 2;
	add.s64 	%rd53, %rd1, %rd52;
	ld.global.f32 	%f54, [%rd53];
	fma.rn.f32 	%f55, %f53, %f54, %f70;
	ld.global.f32 	%f56, [%rd51+4];
	ld.global.f32 	%f57, [%rd53+4];
	fma.rn.f32 	%f70, %f56, %f57, %f55;
	add.s64 	%rd71, %rd71, 2;
$L__BB0_11:
	and.b64  	%rd54, %rd27, 1;
	setp.eq.b64 	%p13, %rd54, 1;
	not.pred 	%p14, %p13;
	@%p14 bra 	$L__BB0_13;
	add.s64 	%rd55, %rd7, %rd71;
	add.s64 	%rd56, %rd8, %rd71;
	shl.b64 	%rd57, %rd55, 2;
	add.s64 	%rd58, %rd2, %rd57;
	ld.global.f32 	%f58, [%rd58];
	shl.b64 	%rd59, %rd56, 2;
	add.s64 	%rd60, %rd1, %rd59;
	ld.global.f32 	%f59, [%rd60];
	fma.rn.f32 	%f70, %f58, %f59, %f70;
$L__BB0_13:
	ld.param.u64 	%rd66, [_Z18attentionQKTKernelPKfS0_Pfmmm_param_2];
	cvt.rn.f32.u64 	%f60, %rd27;
	sqrt.rn.f32 	%f61, %f60;
	div.rn.f32 	%f62, %f70, %f61;
	mad.lo.s64 	%rd61, %rd31, %rd3, %rd4;
	mad.lo.s64 	%rd62, %rd61, %rd31, %rd5;
	cvta.to.global.u64 	%rd63, %rd66;
	shl.b64 	%rd64, %rd62, 2;
	add.s64 	%rd65, %rd63, %rd64;
	st.global.f32 	[%rd65], %f62;
$L__BB0_14:
	ret;

}
	// .globl	_Z13softmaxKernelPKfPfmm
.visible .entry _Z13softmaxKernelPKfPfmm(
	.param .u64 .ptr .align 1 _Z13softmaxKernelPKfPfmm_param_0,
	.param .u64 .ptr .align 1 _Z13softmaxKernelPKfPfmm_param_1,
	.param .u64 _Z13softmaxKernelPKfPfmm_param_2,
	.param .u64 _Z13softmaxKernelPKfPfmm_param_3
)
{
	.reg .pred 	%p<28>;
	.reg .b32 	%r<36>;
	.reg .b32 	%f<364>;
	.reg .b64 	%rd<121>;

	ld.param.u64 	%rd59, [_Z13softmaxKernelPKfPfmm_param_0];
	ld.param.u64 	%rd60, [_Z13softmaxKernelPKfPfmm_param_1];
	ld.param.u64 	%rd61, [_Z13softmaxKernelPKfPfmm_param_2];
	ld.param.u64 	%rd58, [_Z13softmaxKernelPKfPfmm_param_3];
	cvta.to.global.u64 	%rd1, %rd59;
	cvta.to.global.u64 	%rd2, %rd60;
	mov.u32 	%r1, %ctaid.y;
	cvt.u64.u32 	%rd3, %r1;
	mov.u32 	%r2, %ctaid.x;
	mov.u32 	%r3, %ntid.x;
	mov.u32 	%r4, %tid.x;
	mad.lo.s32 	%r5, %r2, %r3, %r4;
	cvt.u64.u32 	%rd4, %r5;
	setp.le.u64 	%p1, %rd61, %rd3;
	setp.le.u64 	%p2, %rd58, %rd4;
	or.pred  	%p3, %p1, %p2;
	@%p3 bra 	$L__BB1_36;
	mad.lo.s64 	%rd63, %rd58, %rd3, %rd4;
	mul.lo.s64 	%rd5, %rd63, %rd58;
	and.b64  	%rd6, %rd58, 15;
	setp.lt.u64 	%p4, %rd58, 16;
	mov.f32 	%f355, 0fFF800000;
	mov.b64 	%rd104, 0;
	@%p4 bra 	$L__BB1_4;
	and.b64  	%rd104, %rd58, -16;
	shl.b64 	%rd64, %rd5, 2;
	add.s64 	%rd65, %rd64, %rd1;
	add.s64 	%rd101, %rd65, 32;
	mov.f32 	%f355, 0fFF800000;
	mov.u64 	%rd102, %rd104;
$L__BB1_3:
	.pragma "nounroll";
	ld.global.f32 	%f29, [%rd101+-32];
	max.f32 	%f30, %f355, %f29;
	ld.global.f32 	%f31, [%rd101+-28];
	max.f32 	%f32, %f30, %f31;
	ld.global.f32 	%f33, [%rd101+-24];
	max.f32 	%f34, %f32, %f33;
	ld.global.f32 	%f35, [%rd101+-20];
	max.f32 	%f36, %f34, %f35;
	ld.global.f32 	%f37, [%rd101+-16];
	max.f32 	%f38, %f36, %f37;
	ld.global.f32 	%f39, [%rd101+-12];
	max.f32 	%f40, %f38, %f39;
	ld.global.f32 	%f41, [%rd101+-8];
	max.f32 	%f42, %f40, %f41;
	ld.global.f32 	%f43, [%rd101+-4];
	max.f32 	%f44, %f42, %f43;
	ld.global.f32 	%f45, [%rd101];
	max.f32 	%f46, %f44, %f45;
	ld.global.f32 	%f47, [%rd101+4];
	max.f32 	%f48, %f46, %f47;
	ld.global.f32 	%f49, [%rd101+8];
	max.f32 	%f50, %f48, %f49;
	ld.global.f32 	%f51, [%rd101+12];
	max.f32 	%f52, %f50, %f51;
	ld.global.f32 	%f53, [%rd101+16];
	max.f32 	%f54, %f52, %f53;
	ld.global.f32 	%f55, [%rd101+20];
	max.f32 	%f56, %f54, %f55;
	ld.global.f32 	%f57, [%rd101+24];
	max.f32 	%f58, %f56, %f57;
	ld.global.f32 	%f59, [%rd101+28];
	max.f32 	%f355, %f58, %f59;
	add.s64 	%rd102, %rd102, -16;
	add.s64 	%rd101, %rd101, 64;
	setp.ne.s64 	%p5, %rd102, 0;
	@%p5 bra 	$L__BB1_3;
$L__BB1_4:
	setp.eq.s64 	%p6, %rd6, 0;
	@%p6 bra 	$L__BB1_13;
	and.b64  	%rd14, %rd58, 7;
	setp.lt.u64 	%p7, %rd6, 8;
	@%p7 bra 	$L__BB1_7;
	add.s64 	%rd66, %rd104, %rd5;
	shl.b64 	%rd67, %rd66, 2;
	add.s64 	%rd68, %rd1, %rd67;
	ld.global.f32 	%f61, [%rd68];
	max.f32 	%f62, %f355, %f61;
	ld.global.f32 	%f63, [%rd68+4];
	max.f32 	%f64, %f62, %f63;
	ld.global.f32 	%f65, [%rd68+8];
	max.f32 	%f66, %f64, %f65;
	ld.global.f32 	%f67, [%rd68+12];
	max.f32 	%f68, %f66, %f67;
	ld.global.f32 	%f69, [%rd68+16];
	max.f32 	%f70, %f68, %f69;
	ld.global.f32 	%f71, [%rd68+20];
	max.f32 	%f72, %f70, %f71;
	ld.global.f32 	%f73, [%rd68+24];
	max.f32 	%f74, %f72, %f73;
	ld.global.f32 	%f75, [%rd68+28];
	max.f32 	%f355, %f74, %f75;
	add.s64 	%rd104, %rd104, 8;
$L__BB1_7:
	setp.eq.s64 	%p8, %rd14, 0;
	@%p8 bra 	$L__BB1_13;
	and.b64  	%rd106, %rd58, 3;
	setp.lt.u64 	%p9, %rd14, 4;
	@%p9 bra 	$L__BB1_10;
	add.s64 	%rd69, %rd104, %rd5;
	shl.b64 	%rd70, %rd69, 2;
	add.s64 	%rd71, %rd1, %rd70;
	ld.global.f32 	%f77, [%rd71];
	max.f32 	%f78, %f355, %f77;
	ld.global.f32 	%f79, [%rd71+4];
	max.f32 	%f80, %f78, %f79;
	ld.global.f32 	%f81, [%rd71+8];
	max.f32 	%f82, %f80, %f81;
	ld.global.f32 	%f83, [%rd71+12];
	max.f32 	%f355, %f82, %f83;
	add.s64 	%rd104, %rd104, 4;
$L__BB1_10:
	setp.eq.s64 	%p10, %rd106, 0;
	@%p10 bra 	$L__BB1_13;
	add.s64 	%rd72, %rd104, %rd5;
	shl.b64 	%rd73, %rd72, 2;
	add.s64 	%rd107, %rd1, %rd73;
$L__BB1_12:
	.pragma "nounroll";
	ld.global.f32 	%f84, [%rd107];
	max.f32 	%f355, %f355, %f84;
	add.s64 	%rd107, %rd107, 4;
	add.s64 	%rd106, %rd106, -1;
	setp.ne.s64 	%p11, %rd106, 0;
	@%p11 bra 	$L__BB1_12;
$L__BB1_13:
	and.b64  	%rd25, %rd58, 7;
	setp.lt.u64 	%p12, %rd58, 8;
	mov.f32 	%f363, 0f00000000;
	mov.b64 	%rd112, 0;
	@%p12 bra 	$L__BB1_16;
	and.b64  	%rd112, %rd58, -8;
	shl.b64 	%rd75, %rd5, 2;
	add.s64 	%rd76, %rd75, 16;
	add.s64 	%rd109, %rd1, %rd76;
	add.s64 	%rd108, %rd2, %rd76;
	mov.f32 	%f363, 0f00000000;
	mov.u64 	%rd110, %rd112;
$L__BB1_15:
	.pragma "nounroll";
	ld.global.f32 	%f88, [%rd109+-16];
	sub.f32 	%f89, %f88, %f355;
	fma.rn.f32 	%f90, %f89, 0f3BBB989D, 0f3F000000;
	cvt.sat.f32.f32 	%f91, %f90;
	mov.f32 	%f92, 0f4B400001;
	mov.f32 	%f93, 0f437C0000;
	fma.rm.f32 	%f94, %f91, %f93, %f92;
	add.f32 	%f95, %f94, 0fCB40007F;
	neg.f32 	%f96, %f95;
	fma.rn.f32 	%f97, %f89, 0f3FB8AA3B, %f96;
	fma.rn.f32 	%f98, %f89, 0f32A57060, %f97;
	mov.b32 	%r6, %f94;
	shl.b32 	%r7, %r6, 23;
	mov.b32 	%f99, %r7;
	ex2.approx.ftz.f32 	%f100, %f98;
	mul.f32 	%f101, %f100, %f99;
	st.global.f32 	[%rd108+-16], %f101;
	add.f32 	%f102, %f363, %f101;
	ld.global.f32 	%f103, [%rd109+-12];
	sub.f32 	%f104, %f103, %f355;
	fma.rn.f32 	%f105, %f104, 0f3BBB989D, 0f3F000000;
	cvt.sat.f32.f32 	%f106, %f105;
	fma.rm.f32 	%f107, %f106, %f93, %f92;
	add.f32 	%f108, %f107, 0fCB40007F;
	neg.f32 	%f109, %f108;
	fma.rn.f32 	%f110, %f104, 0f3FB8AA3B, %f109;
	fma.rn.f32 	%f111, %f104, 0f32A57060, %f110;
	mov.b32 	%r8, %f107;
	shl.b32 	%r9, %r8, 23;
	mov.b32 	%f112, %r9;
	ex2.approx.ftz.f32 	%f113, %f111;
	mul.f32 	%f114, %f113, %f112;
	st.global.f32 	[%rd108+-12], %f114;
	add.f32 	%f115, %f102, %f114;
	ld.global.f32 	%f116, [%rd109+-8];
	sub.f32 	%f117, %f116, %f355;
	fma.rn.f32 	%f118, %f117, 0f3BBB989D, 0f3F000000;
	cvt.sat.f32.f32 	%f119, %f118;
	fma.rm.f32 	%f120, %f119, %f93, %f92;
	add.f32 	%f121, %f120, 0fCB40007F;
	neg.f32 	%f122, %f121;
	fma.rn.f32 	%f123, %f117, 0f3FB8AA3B, %f122;
	fma.rn.f32 	%f124, %f117, 0f32A57060, %f123;
	mov.b32 	%r10, %f120;
	shl.b32 	%r11, %r10, 23;
	mov.b32 	%f125, %r11;
	ex2.approx.ftz.f32 	%f126, %f124;
	mul.f32 	%f127, %f126, %f125;
	st.global.f32 	[%rd108+-8], %f127;
	add.f32 	%f128, %f115, %f127;
	ld.global.f32 	%f129, [%rd109+-4];
	sub.f32 	%f130, %f129, %f355;
	fma.rn.f32 	%f131, %f130, 0f3BBB989D, 0f3F000000;
	cvt.sat.f32.f32 	%f132, %f131;
	fma.rm.f32 	%f133, %f132, %f93, %f92;
	add.f32 	%f134, %f133, 0fCB40007F;
	neg.f32 	%f135, %f134;
	fma.rn.f32 	%f136, %f130, 0f3FB8AA3B, %f135;
	fma.rn.f32 	%f137, %f130, 0f32A57060, %f136;
	mov.b32 	%r12, %f133;
	shl.b32 	%r13, %r12, 23;
	mov.b32 	%f138, %r13;
	ex2.approx.ftz.f32 	%f139, %f137;
	mul.f32 	%f140, %f139, %f138;
	st.global.f32 	[%rd108+-4], %f140;
	add.f32 	%f141, %f128, %f140;
	ld.global.f32 	%f142, [%rd109];
	sub.f32 	%f143, %f142, %f355;
	fma.rn.f32 	%f144, %f143, 0f3BBB989D, 0f3F000000;
	cvt.sat.f32.f32 	%f145, %f144;
	fma.rm.f32 	%f146, %f145, %f93, %f92;
	add.f32 	%f147, %f146, 0fCB40007F;
	neg.f32 	%f148, %f147;
	fma.rn.f32 	%f149, %f143, 0f3FB8AA3B, %f148;
	fma.rn.f32 	%f150, %f143, 0f32A57060, %f149;
	mov.b32 	%r14, %f146;
	shl.b32 	%r15, %r14, 23;
	mov.b32 	%f151, %r15;
	ex2.approx.ftz.f32 	%f152, %f150;
	mul.f32 	%f153, %f152, %f151;
	st.global.f32 	[%rd108], %f153;
	add.f32 	%f154, %f141, %f153;
	ld.global.f32 	%f155, [%rd109+4];
	sub.f32 	%f156, %f155, %f355;
	fma.rn.f32 	%f157, %f156, 0f3BBB989D, 0f3F000000;
	cvt.sat.f32.f32 	%f158, %f157;
	fma.rm.f32 	%f159, %f158, %f93, %f92;
	add.f32 	%f160, %f159, 0fCB40007F;
	neg.f32 	%f161, %f160;
	fma.rn.f32 	%f162, %f156, 0f3FB8AA3B, %f161;
	fma.rn.f32 	%f163, %f156, 0f32A57060, %f162;
	mov.b32 	%r16, %f159;
	shl.b32 	%r17, %r16, 23;
	mov.b32 	%f164, %r17;
	ex2.approx.ftz.f32 	%f165, %f163;
	mul.f32 	%f166, %f165, %f164;
	st.global.f32 	[%rd108+4], %f166;
	add.f32 	%f167, %f154, %f166;
	ld.global.f32 	%f168, [%rd109+8];
	sub.f32 	%f169, %f168, %f355;
	fma.rn.f32 	%f170, %f169, 0f3BBB989D, 0f3F000000;
	cvt.sat.f32.f32 	%f171, %f170;
	fma.rm.f32 	%f172, %f171, %f93, %f92;
	add.f32 	%f173, %f172, 0fCB40007F;
	neg.f32 	%f174, %f173;
	fma.rn.f32 	%f175, %f169, 0f3FB8AA3B, %f174;
	fma.rn.f32 	%f176, %f169, 0f32A57060, %f175;
	mov.b32 	%r18, %f172;
	shl.b32 	%r19, %r18, 23;
	mov.b32 	%f177, %r19;
	ex2.approx.ftz.f32 	%f178, %f176;
	mul.f32 	%f179, %f178, %f177;
	st.global.f32 	[%rd108+8], %f179;
	add.f32 	%f180, %f167, %f179;
	ld.global.f32 	%f181, [%rd109+12];
	sub.f32 	%f182, %f181, %f355;
	fma.rn.f32 	%f183, %f182, 0f3BBB989D, 0f3F000000;
	cvt.sat.f32.f32 	%f184, %f183;
	fma.rm.f32 	%f185, %f184, %f93, %f92;
	add.f32 	%f186, %f185, 0fCB40007F;
	neg.f32 	%f187, %f186;
	fma.rn.f32 	%f188, %f182, 0f3FB8AA3B, %f187;
	fma.rn.f32 	%f189, %f182, 0f32A57060, %f188;
	mov.b32 	%r20, %f185;
	shl.b32 	%r21, %r20, 23;
	mov.b32 	%f190, %r21;
	ex2.approx.ftz.f32 	%f191, %f189;
	mul.f32 	%f192, %f191, %f190;
	st.global.f32 	[%rd108+12], %f192;
	add.f32 	%f363, %f180, %f192;
	add.s64 	%rd110, %rd110, -8;
	add.s64 	%rd109, %rd109, 32;
	add.s64 	%rd108, %rd108, 32;
	setp.ne.s64 	%p13, %rd110, 0;
	@%p13 bra 	$L__BB1_15;
$L__BB1_16:
	setp.eq.s64 	%p14, %rd25, 0;
	@%p14 bra 	$L__BB1_24;
	and.b64  	%rd36, %rd58, 3;
	setp.lt.u64 	%p15, %rd25, 4;
	@%p15 bra 	$L__BB1_19;
	add.s64 	%rd77, %rd112, %rd5;
	shl.b64 	%rd78, %rd77, 2;
	add.s64 	%rd79, %rd1, %rd78;
	ld.global.f32 	%f194, [%rd79];
	sub.f32 	%f195, %f194, %f355;
	fma.rn.f32 	%f196, %f195, 0f3BBB989D, 0f3F000000;
	cvt.sat.f32.f32 	%f197, %f196;
	mov.f32 	%f198, 0f4B400001;
	mov.f32 	%f199, 0f437C0000;
	fma.rm.f32 	%f200, %f197, %f199, %f198;
	add.f32 	%f201, %f200, 0fCB40007F;
	neg.f32 	%f202, %f201;
	fma.rn.f32 	%f203, %f195, 0f3FB8AA3B, %f202;
	fma.rn.f32 	%f204, %f195, 0f32A57060, %f203;
	mov.b32 	%r22, %f200;
	shl.b32 	%r23, %r22, 23;
	mov.b32 	%f205, %r23;
	ex2.approx.ftz.f32 	%f206, %f204;
	mul.f32 	%f207, %f206, %f205;
	add.s64 	%rd80, %rd2, %rd78;
	st.global.f32 	[%rd80], %f207;
	add.f32 	%f208, %f363, %f207;
	ld.global.f32 	%f209, [%rd79+4];
	sub.f32 	%f210, %f209, %f355;
	fma.rn.f32 	%f211, %f210, 0f3BBB989D, 0f3F000000;
	cvt.sat.f32.f32 	%f212, %f211;
	fma.rm.f32 	%f213, %f212, %f199, %f198;
	add.f32 	%f214, %f213, 0fCB40007F;
	neg.f32 	%f215, %f214;
	fma.rn.f32 	%f216, %f210, 0f3FB8AA3B, %f215;
	fma.rn.f32 	%f217, %f210, 0f32A57060, %f216;
	mov.b32 	%r24, %f213;
	shl.b32 	%r25, %r24, 23;
	mov.b32 	%f218, %r25;
	ex2.approx.ftz.f32 	%f219, %f217;
	mul.f32 	%f220, %f219, %f218;
	st.global.f32 	[%rd80+4], %f220;
	add.f32 	%f221, %f208, %f220;
	ld.global.f32 	%f222, [%rd79+8];
	sub.f32 	%f223, %f222, %f355;
	fma.rn.f32 	%f224, %f223, 0f3BBB989D, 0f3F000000;
	cvt.sat.f32.f32 	%f225, %f224;
	fma.rm.f32 	%f226, %f225, %f199, %f198;
	add.f32 	%f227, %f226, 0fCB40007F;
	neg.f32 	%f228, %f227;
	fma.rn.f32 	%f229, %f223, 0f3FB8AA3B, %f228;
	fma.rn.f32 	%f230, %f223, 0f32A57060, %f229;
	mov.b32 	%r26, %f226;
	shl.b32 	%r27, %r26, 23;
	mov.b32 	%f231, %r27;
	ex2.approx.ftz.f32 	%f232, %f230;
	mul.f32 	%f233, %f232, %f231;
	st.global.f32 	[%rd80+8], %f233;
	add.f32 	%f234, %f221, %f233;
	ld.global.f32 	%f235, [%rd79+12];
	sub.f32 	%f236, %f235, %f355;
	fma.rn.f32 	%f237, %f236, 0f3BBB989D, 0f3F000000;
	cvt.sat.f32.f32 	%f238, %f237;
	fma.rm.f32 	%f239, %f238, %f199, %f198;
	add.f32 	%f240, %f239, 0fCB40007F;
	neg.f32 	%f241, %f240;
	fma.rn.f32 	%f242, %f236, 0f3FB8AA3B, %f241;
	fma.rn.f32 	%f243, %f236, 0f32A57060, %f242;
	mov.b32 	%r28, %f239;
	shl.b32 	%r29, %r28, 23;
	mov.b32 	%f244, %r29;
	ex2.approx.ftz.f32 	%f245, %f243;
	mul.f32 	%f246, %f245, %f244;
	st.global.f32 	[%rd80+12], %f246;
	add.f32 	%f363, %f234, %f246;
	add.s64 	%rd112, %rd112, 4;
$L__BB1_19:
	setp.eq.s64 	%p16, %rd36, 0;
	@%p16 bra 	$L__BB1_24;
	setp.eq.s64 	%p17, %rd36, 1;
	@%p17 bra 	$L__BB1_22;
	add.s64 	%rd81, %rd112, %rd5;
	shl.b64 	%rd82, %rd81, 2;
	add.s64 	%rd83, %rd1, %rd82;
	ld.global.f32 	%f248, [%rd83];
	sub.f32 	%f249, %f248, %f355;
	fma.rn.f32 	%f250, %f249, 0f3BBB989D, 0f3F000000;
	cvt.sat.f32.f32 	%f251, %f250;
	mov.f32 	%f252, 0f4B400001;
	mov.f32 	%f253, 0f437C0000;
	fma.rm.f32 	%f254, %f251, %f253, %f252;
	add.f32 	%f255, %f254, 0fCB40007F;
	neg.f32 	%f256, %f255;
	fma.rn.f32 	%f257, %f249, 0f3FB8AA3B, %f256;
	fma.rn.f32 	%f258, %f249, 0f32A57060, %f257;
	mov.b32 	%r30, %f254;
	shl.b32 	%r31, %r30, 23;
	mov.b32 	%f259, %r31;
	ex2.approx.ftz.f32 	%f260, %f258;
	mul.f32 	%f261, %f260, %f259;
	add.s64 	%rd84, %rd2, %rd82;
	st.global.f32 	[%rd84], %f261;
	add.f32 	%f262, %f363, %f261;
	ld.global.f32 	%f263, [%rd83+4];
	sub.f32 	%f264, %f263, %f355;
	fma.rn.f32 	%f265, %f264, 0f3BBB989D, 0f3F000000;
	cvt.sat.f32.f32 	%f266, %f265;
	fma.rm.f32 	%f267, %f266, %f253, %f252;
	add.f32 	%f268, %f267, 0fCB40007F;
	neg.f32 	%f269, %f268;
	fma.rn.f32 	%f270, %f264, 0f3FB8AA3B, %f269;
	fma.rn.f32 	%f271, %f264, 0f32A57060, %f270;
	mov.b32 	%r32, %f267;
	shl.b32 	%r33, %r32, 23;
	mov.b32 	%f272, %r33;
	ex2.approx.ftz.f32 	%f273, %f271;
	mul.f32 	%f274, %f273, %f272;
	st.global.f32 	[%rd84+4], %f274;
	add.f32 	%f363, %f262, %f274;
	add.s64 	%rd112, %rd112, 2;
$L__BB1_22:
	and.b64  	%rd85, %rd58, 1;
	setp.eq.b64 	%p18, %rd85, 1;
	not.pred 	%p19, %p18;
	@%p19 bra 	$L__BB1_24;
	add.s64 	%rd86, %rd112, %rd5;
	shl.b64 	%rd87, %rd86, 2;
	add.s64 	%rd88, %rd1, %rd87;
	ld.global.f32 	%f275, [%rd88];
	sub.f32 	%f276, %f275, %f355;
	fma.rn.f32 	%f277, %f276, 0f3BBB989D, 0f3F000000;
	cvt.sat.f32.f32 	%f278, %f277;
	mov.f32 	%f279, 0f4B400001;
	mov.f32 	%f280, 0f437C0000;
	fma.rm.f32 	%f281, %f278, %f280, %f279;
	add.f32 	%f282, %f281, 0fCB40007F;
	neg.f32 	%f283, %f282;
	fma.rn.f32 	%f284, %f276, 0f3FB8AA3B, %f283;
	fma.rn.f32 	%f285, %f276, 0f32A57060, %f284;
	mov.b32 	%r34, %f281;
	shl.b32 	%r35, %r34, 23;
	mov.b32 	%f286, %r35;
	ex2.approx.ftz.f32 	%f287, %f285;
	mul.f32 	%f288, %f287, %f286;
	add.s64 	%rd89, %rd2, %rd87;
	st.global.f32 	[%rd89], %f288;
	add.f32 	%f363, %f363, %f288;
$L__BB1_24:
	setp.lt.u64 	%p20, %rd58, 16;
	mov.b64 	%rd117, 0;
	@%p20 bra 	$L__BB1_27;
	and.b64  	%rd117, %rd58, -16;
	shl.b64 	%rd91, %rd5, 2;
	add.s64 	%rd92, %rd91, %rd2;
	add.s64 	%rd114, %rd92, 32;
	mov.u64 	%rd115, %rd117;
$L__BB1_26:
	.pragma "nounroll";
	ld.global.f32 	%f289, [%rd114+-32];
	div.rn.f32 	%f290, %f289, %f363;
	st.global.f32 	[%rd114+-32], %f290;
	ld.global.f32 	%f291, [%rd114+-28];
	div.rn.f32 	%f292, %f291, %f363;
	st.global.f32 	[%rd114+-28], %f292;
	ld.global.f32 	%f293, [%rd114+-24];
	div.rn.f32 	%f294, %f293, %f363;
	st.global.f32 	[%rd114+-24], %f294;
	ld.global.f32 	%f295, [%rd114+-20];
	div.rn.f32 	%f296, %f295, %f363;
	st.global.f32 	[%rd114+-20], %f296;
	ld.global.f32 	%f297, [%rd114+-16];
	div.rn.f32 	%f298, %f297, %f363;
	st.global.f32 	[%rd114+-16], %f298;
	ld.global.f32 	%f299, [%rd114+-12];
	div.rn.f32 	%f300, %f299, %f363;
	st.global.f32 	[%rd114+-12], %f300;
	ld.global.f32 	%f301, [%rd114+-8];
	div.rn.f32 	%f302, %f301, %f363;
	st.global.f32 	[%rd114+-8], %f302;
	ld.global.f32 	%f303, [%rd114+-4];
	div.rn.f32 	%f304, %f303, %f363;
	st.global.f32 	[%rd114+-4], %f304;
	ld.global.f32 	%f305, [%rd114];
	div.rn.f32 	%f306, %f305, %f363;
	st.global.f32 	[%rd114], %f306;
	ld.global.f32 	%f307, [%rd114+4];
	div.rn.f32 	%f308, %f307, %f363;
	st.global.f32 	[%rd114+4], %f308;
	ld.global.f32 	%f309, [%rd114+8];
	div.rn.f32 	%f310, %f309, %f363;
	st.global.f32 	[%rd114+8], %f310;
	ld.global.f32 	%f311, [%rd114+12];
	div.rn.f32 	%f312, %f311, %f363;
	st.global.f32 	[%rd114+12], %f312;
	ld.global.f32 	%f313, [%rd114+16];
	div.rn.f32 	%f314, %f313, %f363;
	st.global.f32 	[%rd114+16], %f314;
	ld.global.f32 	%f315, [%rd114+20];
	div.rn.f32 	%f316, %f315, %f363;
	st.global.f32 	[%rd114+20], %f316;
	ld.global.f32 	%f317, [%rd114+24];
	div.rn.f32 	%f318, %f317, %f363;
	st.global.f32 	[%rd114+24], %f318;
	ld.global.f32 	%f319, [%rd114+28];
	div.rn.f32 	%f320, %f319, %f363;
	st.global.f32 	[%rd114+28], %f320;
	add.s64 	%rd115, %rd115, -16;
	add.s64 	%rd114, %rd114, 64;
	setp.ne.s64 	%p21, %rd115, 0;
	@%p21 bra 	$L__BB1_26;
$L__BB1_27:
	setp.eq.s64 	%p22, %rd6, 0;
	@%p22 bra 	$L__BB1_36;
	setp.lt.u64 	%p23, %rd6, 8;
	@%p23 bra 	$L__BB1_30;
	add.s64 	%rd93, %rd117, %rd5;
	shl.b64 	%rd94, %rd93, 2;
	add.s64 	%rd95, %rd2, %rd94;
	ld.global.f32 	%f321, [%rd95];
	div.rn.f32 	%f322, %f321, %f363;
	st.global.f32 	[%rd95], %f322;
	ld.global.f32 	%f323, [%rd95+4];
	div.rn.f32 	%f324, %f323, %f363;
	st.global.f32 	[%rd95+4], %f324;
	ld.global.f32 	%f325, [%rd95+8];
	div.rn.f32 	%f326, %f325, %f363;
	st.global.f32 	[%rd95+8], %f326;
	ld.global.f32 	%f327, [%rd95+12];
	div.rn.f32 	%f328, %f327, %f363;
	st.global.f32 	[%rd95+12], %f328;
	ld.global.f32 	%f329, [%rd95+16];
	div.rn.f32 	%f330, %f329, %f363;
	st.global.f32 	[%rd95+16], %f330;
	ld.global.f32 	%f331, [%rd95+20];
	div.rn.f32 	%f332, %f331, %f363;
	st.global.f32 	[%rd95+20], %f332;
	ld.global.f32 	%f333, [%rd95+24];
	div.rn.f32 	%f334, %f333, %f363;
	st.global.f32 	[%rd95+24], %f334;
	ld.global.f32 	%f335, [%rd95+28];
	div.rn.f32 	%f336, %f335, %f363;
	st.global.f32 	[%rd95+28], %f336;
	add.s64 	%rd117, %rd117, 8;
$L__BB1_30:
	setp.eq.s64 	%p24, %rd25, 0;
	@%p24 bra 	$L__BB1_36;
	and.b64  	%rd119, %rd58, 3;
	setp.lt.u64 	%p25, %rd25, 4;
	@%p25 bra 	$L__BB1_33;
	add.s64 	%rd96, %rd117, %rd5;
	shl.b64 	%rd97, %rd96, 2;
	add.s64 	%rd98, %rd2, %rd97;
	ld.global.f32 	%f337, [%rd98];
	div.rn.f32 	%f338, %f337, %f363;
	st.global.f32 	[%rd98], %f338;
	ld.global.f32 	%f339, [%rd98+4];
	div.rn.f32 	%f340, %f339, %f363;
	st.global.f32 	[%rd98+4], %f340;
	ld.global.f32 	%f341, [%rd98+8];
	div.rn.f32 	%f342, %f341, %f363;
	st.global.f32 	[%rd98+8], %f342;
	ld.global.f32 	%f343, [%rd98+12];
	div.rn.f32 	%f344, %f343, %f363;
	st.global.f32 	[%rd98+12], %f344;
	add.s64 	%rd117, %rd117, 4;
$L__BB1_33:
	setp.eq.s64 	%p26, %rd119, 0;
	@%p26 bra 	$L__BB1_36;
	add.s64 	%rd99, %rd117, %rd5;
	shl.b64 	%rd100, %rd99, 2;
	add.s64 	%rd120, %rd2, %rd100;
$L__BB1_35:
	.pragma "nounroll";
	ld.global.f32 	%f345, [%rd120];
	div.rn.f32 	%f346, %f345, %f363;
	st.global.f32 	[%rd120], %f346;
	add.s64 	%rd120, %rd120, 4;
	add.s64 	%rd119, %rd119, -1;
	setp.ne.s64 	%p27, %rd119, 0;
	@%p27 bra 	$L__BB1_35;
$L__BB1_36:
	ret;

}
	// .globl	_Z15layerNormKernelPKfPfS0_S0_mmm
.visible .entry _Z15layerNormKernelPKfPfS0_S0_mmm(
	.param .u64 .ptr .align 1 _Z15layerNormKernelPKfPfS0_S0_mmm_param_0,
	.param .u64 .ptr .align 1 _Z15layerNormKernelPKfPfS0_S0_mmm_param_1,
	.param .u64 .ptr .align 1 _Z15layerNormKernelPKfPfS0_S0_mmm_param_2,
	.param .u64 .ptr .align 1 _Z15layerNormKernelPKfPfS0_S0_mmm_param_3,
	.param .u64 _Z15layerNormKernelPKfPfS0_S0_mmm_param_4,
	.param .u64 _Z15layerNormKernelPKfPfS0_S0_mmm_param_5,
	.param .u64 _Z15layerNormKernelPKfPfS0_S0_mmm_param_6
)
{
	.reg .pred 	%p<31>;
	.reg .b32 	%r<6>;
	.reg .b32 	%f<304>;
	.reg .b64 	%rd<149>;

	ld.param.u64 	%rd72, [_Z15layerNormKernelPKfPfS0_S0_mmm_param_0];
	ld.param.u64 	%rd73, [_Z15layerNormKernelPKfPfS0_S0_mmm_param_1];
	ld.param.u64 	%rd74, [_Z15layerNormKernelPKfPfS0_S0_mmm_param_2];
	ld.param.u64 	%rd75, [_Z15layerNormKernelPKfPfS0_S0_mmm_param_3];
	ld.param.u64 	%rd76, [_Z15layerNormKernelPKfPfS0_S0_mmm_param_4];
	ld.param.u64 	%rd70, [_Z15layerNormKernelPKfPfS0_S0_mmm_param_5];
	ld.param.u64 	%rd71, [_Z15layerNormKernelPKfPfS0_S0_mmm_param_6];
	cvta.to.global.u64 	%rd1, %rd73;
	cvta.to.global.u64 	%rd2, %rd75;
	cvta.to.global.u64 	%rd3, %rd72;
	cvta.to.global.u64 	%rd4, %rd74;
	mov.u32 	%r1, %ctaid.y;
	cvt.u64.u32 	%rd5, %r1;
	mov.u32 	%r2, %ctaid.x;
	mov.u32 	%r3, %ntid.x;
	mov.u32 	%r4, %tid.x;
	mad.lo.s32 	%r5, %r2, %r3, %r4;
	cvt.u64.u32 	%rd6, %r5;
	setp.le.u64 	%p1, %rd76, %rd5;
	setp.le.u64 	%p2, %rd70, %rd6;
	or.pred  	%p3, %p1, %p2;
	@%p3 bra 	$L__BB2_39;
	setp.eq.s64 	%p4, %rd71, 0;
	mov.f32 	%f294, 0f00000000;
	@%p4 bra 	$L__BB2_14;
	mad.lo.s64 	%rd78, %rd70, %rd5, %rd6;
	mul.lo.s64 	%rd7, %rd78, %rd71;
	and.b64  	%rd8, %rd71, 15;
	setp.lt.u64 	%p5, %rd71, 16;
	mov.f32 	%f294, 0f00000000;
	mov.b64 	%rd130, 0;
	@%p5 bra 	$L__BB2_5;
	and.b64  	%rd130, %rd71, -16;
	shl.b64 	%rd79, %rd7, 2;
	add.s64 	%rd80, %rd79, %rd3;
	add.s64 	%rd127, %rd80, 32;
	mov.f32 	%f294, 0f00000000;
	mov.u64 	%rd128, %rd130;
$L__BB2_4:
	.pragma "nounroll";
	ld.global.f32 	%f34, [%rd127+-32];
	add.f32 	%f35, %f294, %f34;
	ld.global.f32 	%f36, [%rd127+-28];
	add.f32 	%f37, %f35, %f36;
	ld.global.f32 	%f38, [%rd127+-24];
	add.f32 	%f39, %f37, %f38;
	ld.global.f32 	%f40, [%rd127+-20];
	add.f32 	%f41, %f39, %f40;
	ld.global.f32 	%f42, [%rd127+-16];
	add.f32 	%f43, %f41, %f42;
	ld.global.f32 	%f44, [%rd127+-12];
	add.f32 	%f45, %f43, %f44;
	ld.global.f32 	%f46, [%rd127+-8];
	add.f32 	%f47, %f45, %f46;
	ld.global.f32 	%f48, [%rd127+-4];
	add.f32 	%f49, %f47, %f48;
	ld.global.f32 	%f50, [%rd127];
	add.f32 	%f51, %f49, %f50;
	ld.global.f32 	%f52, [%rd127+4];
	add.f32 	%f53, %f51, %f52;
	ld.global.f32 	%f54, [%rd127+8];
	add.f32 	%f55, %f53, %f54;
	ld.global.f32 	%f56, [%rd127+12];
	add.f32 	%f57, %f55, %f56;
	ld.global.f32 	%f58, [%rd127+16];
	add.f32 	%f59, %f57, %f58;
	ld.global.f32 	%f60, [%rd127+20];
	add.f32 	%f61, %f59, %f60;
	ld.global.f32 	%f62, [%rd127+24];
	add.f32 	%f63, %f61, %f62;
	ld.global.f32 	%f64, [%rd127+28];
	add.f32 	%f294, %f63, %f64;
	add.s64 	%rd128, %rd128, -16;
	add.s64 	%rd127, %rd127, 64;
	setp.ne.s64 	%p6, %rd128, 0;
	@%p6 bra 	$L__BB2_4;
$L__BB2_5:
	setp.eq.s64 	%p7, %rd8, 0;
	@%p7 bra 	$L__BB2_14;
	and.b64  	%rd16, %rd71, 7;
	setp.lt.u64 	%p8, %rd8, 8;
	@%p8 bra 	$L__BB2_8;
	add.s64 	%rd81, %rd130, %rd7;
	shl.b64 	%rd82, %rd81, 2;
	add.s64 	%rd83, %rd3, %rd82;
	ld.global.f32 	%f66, [%rd83];
	add.f32 	%f67, %f294, %f66;
	ld.global.f32 	%f68, [%rd83+4];
	add.f32 	%f69, %f67, %f68;
	ld.global.f32 	%f70, [%rd83+8];
	add.f32 	%f71, %f69, %f70;
	ld.global.f32 	%f72, [%rd83+12];
	add.f32 	%f73, %f71, %f72;
	ld.global.f32 	%f74, [%rd83+16];
	add.f32 	%f75, %f73, %f74;
	ld.global.f32 	%f76, [%rd83+20];
	add.f32 	%f77, %f75, %f76;
	ld.global.f32 	%f78, [%rd83+24];
	add.f32 	%f79, %f77, %f78;
	ld.global.f32 	%f80, [%rd83+28];
	add.f32 	%f294, %f79, %f80;
	add.s64 	%rd130, %rd130, 8;
$L__BB2_8:
	setp.eq.s64 	%p9, %rd16, 0;
	@%p9 bra 	$L__BB2_14;
	and.b64  	%rd132, %rd71, 3;
	setp.lt.u64 	%p10, %rd16, 4;
	@%p10 bra 	$L__BB2_11;
	add.s64 	%rd84, %rd130, %rd7;
	shl.b64 	%rd85, %rd84, 2;
	add.s64 	%rd86, %rd3, %rd85;
	ld.global.f32 	%f82, [%rd86];
	add.f32 	%f83, %f294, %f82;
	ld.global.f32 	%f84, [%rd86+4];
	add.f32 	%f85, %f83, %f84;
	ld.global.f32 	%f86, [%rd86+8];
	add.f32 	%f87, %f85, %f86;
	ld.global.f32 	%f88, [%rd86+12];
	add.f32 	%f294, %f87, %f88;
	add.s64 	%rd130, %rd130, 4;
$L__BB2_11:
	setp.eq.s64 	%p11, %rd132, 0;
	@%p11 bra 	$L__BB2_14;
	add.s64 	%rd87, %rd130, %rd7;
	shl.b64 	%rd88, %rd87, 2;
	add.s64 	%rd133, %rd3, %rd88;
$L__BB2_13:
	.pragma "nounroll";
	ld.global.f32 	%f89, [%rd133];
	add.f32 	%f294, %f294, %f89;
	add.s64 	%rd133, %rd133, 4;
	add.s64 	%rd132, %rd132, -1;
	setp.ne.s64 	%p12, %rd132, 0;
	@%p12 bra 	$L__BB2_13;
$L__BB2_14:
	setp.eq.s64 	%p13, %rd71, 0;
	cvt.rn.f32.u64 	%f14, %rd71;
	div.rn.f32 	%f15, %f294, %f14;
	mov.f32 	%f303, 0f00000000;
	@%p13 bra 	$L__BB2_27;
	mad.lo.s64 	%rd90, %rd70, %rd5, %rd6;
	mul.lo.s64 	%rd27, %rd90, %rd71;
	and.b64  	%rd28, %rd71, 15;
	setp.lt.u64 	%p14, %rd71, 16;
	mov.f32 	%f303, 0f00000000;
	mov.b64 	%rd137, 0;
	@%p14 bra 	$L__BB2_18;
	and.b64  	%rd137, %rd71, -16;
	shl.b64 	%rd91, %rd27, 2;
	add.s64 	%rd92, %rd91, %rd3;
	add.s64 	%rd134, %rd92, 32;
	mov.f32 	%f303, 0f00000000;
	mov.u64 	%rd135, %rd137;
$L__BB2_17:
	.pragma "nounroll";
	ld.global.f32 	%f94, [%rd134+-32];
	sub.f32 	%f95, %f94, %f15;
	fma.rn.f32 	%f96, %f95, %f95, %f303;
	ld.global.f32 	%f97, [%rd134+-28];
	sub.f32 	%f98, %f97, %f15;
	fma.rn.f32 	%f99, %f98, %f98, %f96;
	ld.global.f32 	%f100, [%rd134+-24];
	sub.f32 	%f101, %f100, %f15;
	fma.rn.f32 	%f102, %f101, %f101, %f99;
	ld.global.f32 	%f103, [%rd134+-20];
	sub.f32 	%f104, %f103, %f15;
	fma.rn.f32 	%f105, %f104, %f104, %f102;
	ld.global.f32 	%f106, [%rd134+-16];
	sub.f32 	%f107, %f106, %f15;
	fma.rn.f32 	%f108, %f107, %f107, %f105;
	ld.global.f32 	%f109, [%rd134+-12];
	sub.f32 	%f110, %f109, %f15;
	fma.rn.f32 	%f111, %f110, %f110, %f108;
	ld.global.f32 	%f112, [%rd134+-8];
	sub.f32 	%f113, %f112, %f15;
	fma.rn.f32 	%f114, %f113, %f113, %f111;
	ld.global.f32 	%f115, [%rd134+-4];
	sub.f32 	%f116, %f115, %f15;
	fma.rn.f32 	%f117, %f116, %f116, %f114;
	ld.global.f32 	%f118, [%rd134];
	sub.f32 	%f119, %f118, %f15;
	fma.rn.f32 	%f120, %f119, %f119, %f117;
	ld.global.f32 	%f121, [%rd134+4];
	sub.f32 	%f122, %f121, %f15;
	fma.rn.f32 	%f123, %f122, %f122, %f120;
	ld.global.f32 	%f124, [%rd134+8];
	sub.f32 	%f125, %f124, %f15;
	fma.rn.f32 	%f126, %f125, %f125, %f123;
	ld.global.f32 	%f127, [%rd134+12];
	sub.f32 	%f128, %f127, %f15;
	fma.rn.f32 	%f129, %f128, %f128, %f126;
	ld.global.f32 	%f130, [%rd134+16];
	sub.f32 	%f131, %f130, %f15;
	fma.rn.f32 	%f132, %f131, %f131, %f129;
	ld.global.f32 	%f133, [%rd134+20];
	sub.f32 	%f134, %f133, %f15;
	fma.rn.f32 	%f135, %f134, %f134, %f132;
	ld.global.f32 	%f136, [%rd134+24];
	sub.f32 	%f137, %f136, %f15;
	fma.rn.f32 	%f138, %f137, %f137, %f135;
	ld.global.f32 	%f139, [%rd134+28];
	sub.f32 	%f140, %f139, %f15;
	fma.rn.f32 	%f303, %f140, %f140, %f138;
	add.s64 	%rd135, %rd135, -16;
	add.s64 	%rd134, %rd134, 64;
	setp.ne.s64 	%p15, %rd135, 0;
	@%p15 bra 	$L__BB2_17;
$L__BB2_18:
	setp.eq.s64 	%p16, %rd28, 0;
	@%p16 bra 	$L__BB2_27;
	and.b64  	%rd36, %rd71, 7;
	setp.lt.u64 	%p17, %rd28, 8;
	@%p17 bra 	$L__BB2_21;
	add.s64 	%rd93, %rd137, %rd27;
	shl.b64 	%rd94, %rd93, 2;
	add.s64 	%rd95, %rd3, %rd94;
	ld.global.f32 	%f142, [%rd95];
	sub.f32 	%f143, %f142, %f15;
	fma.rn.f32 	%f144, %f143, %f143, %f303;
	ld.global.f32 	%f145, [%rd95+4];
	sub.f32 	%f146, %f145, %f15;
	fma.rn.f32 	%f147, %f146, %f146, %f144;
	ld.global.f32 	%f148, [%rd95+8];
	sub.f32 	%f149, %f148, %f15;
	fma.rn.f32 	%f150, %f149, %f149, %f147;
	ld.global.f32 	%f151, [%rd95+12];
	sub.f32 	%f152, %f151, %f15;
	fma.rn.f32 	%f153, %f152, %f152, %f150;
	ld.global.f32 	%f154, [%rd95+16];
	sub.f32 	%f155, %f154, %f15;
	fma.rn.f32 	%f156, %f155, %f155, %f153;
	ld.global.f32 	%f157, [%rd95+20];
	sub.f32 	%f158, %f157, %f15;
	fma.rn.f32 	%f159, %f158, %f158, %f156;
	ld.global.f32 	%f160, [%rd95+24];
	sub.f32 	%f161, %f160, %f15;
	fma.rn.f32 	%f162, %f161, %f161, %f159;
	ld.global.f32 	%f163, [%rd95+28];
	sub.f32 	%f164, %f163, %f15;
	fma.rn.f32 	%f303, %f164, %f164, %f162;
	add.s64 	%rd137, %rd137, 8;
$L__BB2_21:
	setp.eq.s64 	%p18, %rd36, 0;
	@%p18 bra 	$L__BB2_27;
	and.b64  	%rd139, %rd71, 3;
	setp.lt.u64 	%p19, %rd36, 4;
	@%p19 bra 	$L__BB2_24;
	add.s64 	%rd96, %rd137, %rd27;
	shl.b64 	%rd97, %rd96, 2;
	add.s64 	%rd98, %rd3, %rd97;
	ld.global.f32 	%f166, [%rd98];
	sub.f32 	%f167, %f166, %f15;
	fma.rn.f32 	%f168, %f167, %f167, %f303;
	ld.global.f32 	%f169, [%rd98+4];
	sub.f32 	%f170, %f169, %f15;
	fma.rn.f32 	%f171, %f170, %f170, %f168;
	ld.global.f32 	%f172, [%rd98+8];
	sub.f32 	%f173, %f172, %f15;
	fma.rn.f32 	%f174, %f173, %f173, %f171;
	ld.global.f32 	%f175, [%rd98+12];
	sub.f32 	%f176, %f175, %f15;
	fma.rn.f32 	%f303, %f176, %f176, %f174;
	add.s64 	%rd137, %rd137, 4;
$L__BB2_24:
	setp.eq.s64 	%p20, %rd139, 0;
	@%p20 bra 	$L__BB2_27;
	add.s64 	%rd99, %rd137, %rd27;
	shl.b64 	%rd100, %rd99, 2;
	add.s64 	%rd140, %rd3, %rd100;
$L__BB2_26:
	.pragma "nounroll";
	ld.global.f32 	%f177, [%rd140];
	sub.f32 	%f178, %f177, %f15;
	fma.rn.f32 	%f303, %f178, %f178, %f303;
	add.s64 	%rd140, %rd140, 4;
	add.s64 	%rd139, %rd139, -1;
	setp.ne.s64 	%p21, %rd139, 0;
	@%p21 bra 	$L__BB2_26;
$L__BB2_27:
	setp.eq.s64 	%p22, %rd71, 0;
	div.rn.f32 	%f179, %f303, %f14;
	add.f32 	%f180, %f179, 0f3727C5AC;
	sqrt.rn.f32 	%f29, %f180;
	@%p22 bra 	$L__BB2_39;
	mad.lo.s64 	%rd102, %rd70, %rd5, %rd6;
	mul.lo.s64 	%rd47, %rd102, %rd71;
	and.b64  	%rd48, %rd71, 7;
	setp.lt.u64 	%p23, %rd71, 8;
	mov.b64 	%rd147, 0;
	@%p23 bra 	$L__BB2_31;
	and.b64  	%rd147, %rd71, -8;
	shl.b64 	%rd103, %rd47, 2;
	add.s64 	%rd104, %rd103, 16;
	add.s64 	%rd144, %rd3, %rd104;
	add.s64 	%rd143, %rd1, %rd104;
	add.s64 	%rd142, %rd4, 16;
	add.s64 	%rd141, %rd2, 16;
	mov.u64 	%rd145, %rd147;
$L__BB2_30:
	.pragma "nounroll";
	ld.global.f32 	%f181, [%rd142+-16];
	ld.global.f32 	%f182, [%rd144+-16];
	sub.f32 	%f183, %f182, %f15;
	mul.f32 	%f184, %f181, %f183;
	div.rn.f32 	%f185, %f184, %f29;
	ld.global.f32 	%f186, [%rd141+-16];
	add.f32 	%f187, %f186, %f185;
	st.global.f32 	[%rd143+-16], %f187;
	ld.global.f32 	%f188, [%rd142+-12];
	ld.global.f32 	%f189, [%rd144+-12];
	sub.f32 	%f190, %f189, %f15;
	mul.f32 	%f191, %f188, %f190;
	div.rn.f32 	%f192, %f191, %f29;
	ld.global.f32 	%f193, [%rd141+-12];
	add.f32 	%f194, %f193, %f192;
	st.global.f32 	[%rd143+-12], %f194;
	ld.global.f32 	%f195, [%rd142+-8];
	ld.global.f32 	%f196, [%rd144+-8];
	sub.f32 	%f197, %f196, %f15;
	mul.f32 	%f198, %f195, %f197;
	div.rn.f32 	%f199, %f198, %f29;
	ld.global.f32 	%f200, [%rd141+-8];
	add.f32 	%f201, %f200, %f199;
	st.global.f32 	[%rd143+-8], %f201;
	ld.global.f32 	%f202, [%rd142+-4];
	ld.global.f32 	%f203, [%rd144+-4];
	sub.f32 	%f204, %f203, %f15;
	mul.f32 	%f205, %f202, %f204;
	div.rn.f32 	%f206, %f205, %f29;
	ld.global.f32 	%f207, [%rd141+-4];
	add.f32 	%f208, %f207, %f206;
	st.global.f32 	[%rd143+-4], %f208;
	ld.global.f32 	%f209, [%rd142];
	ld.global.f32 	%f210, [%rd144];
	sub.f32 	%f211, %f210, %f15;
	mul.f32 	%f212, %f209, %f211;
	div.rn.f32 	%f213, %f212, %f29;
	ld.global.f32 	%f214, [%rd141];
	add.f32 	%f215, %f214, %f213;
	st.global.f32 	[%rd143], %f215;
	ld.global.f32 	%f216, [%rd142+4];
	ld.global.f32 	%f217, [%rd144+4];
	sub.f32 	%f218, %f217, %f15;
	mul.f32 	%f219, %f216, %f218;
	div.rn.f32 	%f220, %f219, %f29;
	ld.global.f32 	%f221, [%rd141+4];
	add.f32 	%f222, %f221, %f220;
	st.global.f32 	[%rd143+4], %f222;
	ld.global.f32 	%f223, [%rd142+8];
	ld.global.f32 	%f224, [%rd144+8];
	sub.f32 	%f225, %f224, %f15;
	mul.f32 	%f226, %f223, %f225;
	div.rn.f32 	%f227, %f226, %f29;
	ld.global.f32 	%f228, [%rd141+8];
	add.f32 	%f229, %f228, %f227;
	st.global.f32 	[%rd143+8], %f229;
	ld.global.f32 	%f230, [%rd142+12];
	ld.global.f32 	%f231, [%rd144+12];
	sub.f32 	%f232, %f231, %f15;
	mul.f32 	%f233, %f230, %f232;
	div.rn.f32 	%f234, %f233, %f29;
	ld.global.f32 	%f235, [%rd141+12];
	add.f32 	%f236, %f235, %f234;
	st.global.f32 	[%rd143+12], %f236;
	add.s64 	%rd145, %rd145, -8;
	add.s64 	%rd144, %rd144, 32;
	add.s64 	%rd143, %rd143, 32;
	add.s64 	%rd142, %rd142, 32;
	add.s64 	%rd141, %rd141, 32;
	setp.ne.s64 	%p24, %rd145, 0;
	@%p24 bra 	$L__BB2_30;
$L__BB2_31:
	setp.eq.s64 	%p25, %rd48, 0;
	@%p25 bra 	$L__BB2_39;
	and.b64  	%rd65, %rd71, 3;
	setp.lt.u64 	%p26, %rd48, 4;
	@%p26 bra 	$L__BB2_34;
	add.s64 	%rd105, %rd147, %rd47;
	shl.b64 	%rd106, %rd147, 2;
	add.s64 	%rd107, %rd4, %rd106;
	ld.global.f32 	%f237, [%rd107];
	shl.b64 	%rd108, %rd105, 2;
	add.s64 	%rd109, %rd3, %rd108;
	ld.global.f32 	%f238, [%rd109];
	sub.f32 	%f239, %f238, %f15;
	mul.f32 	%f240, %f237, %f239;
	div.rn.f32 	%f241, %f240, %f29;
	add.s64 	%rd110, %rd2, %rd106;
	ld.global.f32 	%f242, [%rd110];
	add.f32 	%f243, %f242, %f241;
	add.s64 	%rd111, %rd1, %rd108;
	st.global.f32 	[%rd111], %f243;
	ld.global.f32 	%f244, [%rd107+4];
	ld.global.f32 	%f245, [%rd109+4];
	sub.f32 	%f246, %f245, %f15;
	mul.f32 	%f247, %f244, %f246;
	div.rn.f32 	%f248, %f247, %f29;
	ld.global.f32 	%f249, [%rd110+4];
	add.f32 	%f250, %f249, %f248;
	st.global.f32 	[%rd111+4], %f250;
	ld.global.f32 	%f251, [%rd107+8];
	ld.global.f32 	%f252, [%rd109+8];
	sub.f32 	%f253, %f252, %f15;
	mul.f32 	%f254, %f251, %f253;
	div.rn.f32 	%f255, %f254, %f29;
	ld.global.f32 	%f256, [%rd110+8];
	add.f32 	%f257, %f256, %f255;
	st.global.f32 	[%rd111+8], %f257;
	ld.global.f32 	%f258, [%rd107+12];
	ld.global.f32 	%f259, [%rd109+12];
	sub.f32 	%f260, %f259, %f15;
	mul.f32 	%f261, %f258, %f260;
	div.rn.f32 	%f262, %f261, %f29;
	ld.global.f32 	%f263, [%rd110+12];
	add.f32 	%f264, %f263, %f262;
	st.global.f32 	[%rd111+12], %f264;
	add.s64 	%rd147, %rd147, 4;
$L__BB2_34:
	setp.eq.s64 	%p27, %rd65, 0;
	@%p27 bra 	$L__BB2_39;
	setp.eq.s64 	%p28, %rd65, 1;
	@%p28 bra 	$L__BB2_37;
	add.s64 	%rd112, %rd147, %rd47;
	shl.b64 	%rd113, %rd147, 2;
	add.s64 	%rd114, %rd4, %rd113;
	ld.global.f32 	%f265, [%rd114];
	shl.b64 	%rd115, %rd112, 2;
	add.s64 	%rd116, %rd3, %rd115;
	ld.global.f32 	%f266, [%rd116];
	sub.f32 	%f267, %f266, %f15;
	mul.f32 	%f268, %f265, %f267;
	div.rn.f32 	%f269, %f268, %f29;
	add.s64 	%rd117, %rd2, %rd113;
	ld.global.f32 	%f270, [%rd117];
	add.f32 	%f271, %f270, %f269;
	add.s64 	%rd118, %rd1, %rd115;
	st.global.f32 	[%rd118], %f271;
	ld.global.f32 	%f272, [%rd114+4];
	ld.global.f32 	%f273, [%rd116+4];
	sub.f32 	%f274, %f273, %f15;
	mul.f32 	%f275, %f272, %f274;
	div.rn.f32 	%f276, %f275, %f29;
	ld.global.f32 	%f277, [%rd117+4];
	add.f32 	%f278, %f277, %f276;
	st.global.f32 	[%rd118+4], %f278;
	add.s64 	%rd147, %rd147, 2;
$L__BB2_37:
	and.b64  	%rd119, %rd71, 1;
	setp.eq.b64 	%p29, %rd119, 1;
	not.pred 	%p30, %p29;
	@%p30 bra 	$L__BB2_39;
	add.s64 	%rd120, %rd147, %rd47;
	shl.b64 	%rd121, %rd147, 2;
	add.s64 	%rd122, %rd4, %rd121;
	ld.global.f32 	%f279, [%rd122];
	shl.b64 	%rd123, %rd120, 2;
	add.s64 	%rd124, %rd3, %rd123;
	ld.global.f32 	%f280, [%rd124];
	sub.f32 	%f281, %f280, %f15;
	mul.f32 	%f282, %f279, %f281;
	div.rn.f32 	%f283, %f282, %f29;
	add.s64 	%rd125, %rd2, %rd121;
	ld.global.f32 	%f284, [%rd125];
	add.f32 	%f285, %f284, %f283;
	add.s64 	%rd126, %rd1, %rd123;
	st.global.f32 	[%rd126], %f285;
$L__BB2_39:
	ret;

}
	// .globl	_Z17residualAddKernelPKfS0_Pfm
.visible .entry _Z17residualAddKernelPKfS0_Pfm(
	.param .u64 .ptr .align 1 _Z17residualAddKernelPKfS0_Pfm_param_0,
	.param .u64 .ptr .align 1 _Z17residualAddKernelPKfS0_Pfm_param_1,
	.param .u64 .ptr .align 1 _Z17residualAddKernelPKfS0_Pfm_param_2,
	.param .u64 _Z17residualAddKernelPKfS0_Pfm_param_3
)
{
	.reg .pred 	%p<2>;
	.reg .b32 	%r<5>;
	.reg .b32 	%f<4>;
	.reg .b64 	%rd<13>;

	ld.param.u64 	%rd2, [_Z17residualAddKernelPKfS0_Pfm_param_0];
	ld.param.u64 	%rd3, [_Z17residualAddKernelPKfS0_Pfm_param_1];
	ld.param.u64 	%rd4, [_Z17residualAddKernelPKfS0_Pfm_param_2];
	ld.param.u64 	%rd5, [_Z17residualAddKernelPKfS0_Pfm_param_3];
	mov.u32 	%r1, %ctaid.x;
	mov.u32 	%r2, %ntid.x;
	mov.u32 	%r3, %tid.x;
	mad.lo.s32 	%r4, %r1, %r2, %r3;
	cvt.u64.u32 	%rd1, %r4;
	setp.le.u64 	%p1, %rd5, %rd1;
	@%p1 bra 	$L__BB3_2;
	cvta.to.global.u64 	%rd6, %rd2;
	cvta.to.global.u64 	%rd7, %rd3;
	cvta.to.global.u64 	%rd8, %rd4;
	shl.b64 	%rd9, %rd1, 2;
	add.s64 	%rd10, %rd6, %rd9;
	ld.global.f32 	%f1, [%rd10];
	add.s64 	%rd11, %rd7, %rd9;
	ld.global.f32 	%f2, [%rd11];
	add.f32 	%f3, %f1, %f2;
	add.s64 	%rd12, %rd8, %rd9;
	st.global.f32 	[%rd12], %f3;
$L__BB3_2:
	ret;

}


// ===== COMPILED SASS (sm_100) =====

	.target	sm_100

	.elftype	@"ET_EXEC"


//--------------------- .note.nv.tkinfo           --------------------------
	.section	.note.nv.tkinfo,"",@"SHT_NOTE"
	.sectionflags	@"SHF_NOTE_NV_TKINFO"
	.tkinfo
        /*0018*/ 	.word	0x00000002
        /*0030*/ 	.string	""
        /*0030*/ 	.string	"ptxas"
        /*0030*/ 	.string	"Cuda compilation tools, release 13.0, V13.0.88"
        /*0030*/ 	.string	"Build cuda_13.0.r13.0/compiler.36424714_0"
        /*0030*/ 	.string	"-arch sm_100 -m 64 "



//--------------------- .note.nv.cuinfo           --------------------------
	.section	.note.nv.cuinfo,"",@"SHT_NOTE"
	.sectionflags	@"SHF_NOTE_NV_CUINFO"
        /*0018*/ 	.short	0x0002
        /*001a*/ 	.short	0x0064
        /*001c*/ 	.short	0x0082
	.zero		2


//--------------------- .nv.info                  --------------------------
	.section	.nv.info,"",@"SHT_CUDA_INFO"
	.align	4


	//----- nvinfo : EIATTR_REGCOUNT
	.align		4
        /*0000*/ 	.byte	0x04, 0x2f
        /*0002*/ 	.short	(.L_1 - .L_0)
	.align		4
.L_0:
        /*0004*/ 	.word	index@(_Z18attentionQKTKernelPKfS0_Pfmmm)
        /*0008*/ 	.word	0x00000020


	//----- nvinfo : EIATTR_FRAME_SIZE
	.align		4
.L_1:
        /*000c*/ 	.byte	0x04, 0x11
        /*000e*/ 	.short	(.L_3 - .L_2)
	.align		4
.L_2:
        /*0010*/ 	.word	index@($__internal_4_$__cuda_sm3x_div_rn_noftz_f32_slowpath)
        /*0014*/ 	.word	0x00000000


	//----- nvinfo : EIATTR_FRAME_SIZE
	.align		4
.L_3:
        /*0018*/ 	.byte	0x04, 0x11
        /*001a*/ 	.short	(.L_5 - .L_4)
	.align		4
.L_4:
        /*001c*/ 	.word	index@($__internal_3_$__cuda_sm20_sqrt_rn_f32_slowpath)
        /*0020*/ 	.word	0x00000000


	//----- nvinfo : EIATTR_FRAME_SIZE
	.align		4
.L_5:
        /*0024*/ 	.byte	0x04, 0x11
        /*0026*/ 	.short	(.L_7 - .L_6)
	.align		4
.L_6:
        /*0028*/ 	.word	index@(_Z18attentionQKTKernelPKfS0_Pfmmm)
        /*002c*/ 	.word	0x00000000


	//----- nvinfo : EIATTR_REGCOUNT
	.align		4
.L_7:
        /*0030*/ 	.byte	0x04, 0x2f
        /*0032*/ 	.short	(.L_9 - .L_8)
	.align		4
.L_8:
        /*0034*/ 	.word	index@(_Z13softmaxKernelPKfPfmm)
        /*0038*/ 	.word	0x00000020


	//----- nvinfo : EIATTR_FRAME_SIZE
	.align		4
.L_9:
        /*003c*/ 	.byte	0x04, 0x11
        /*003e*/ 	.short	(.L_11 - .L_10)
	.align		4
.L_10:
        /*0040*/ 	.word	index@($__internal_2_$__cuda_sm3x_div_rn_noftz_f32_slowpath)
        /*0044*/ 	.word	0x00000000


	//----- nvinfo : EIATTR_FRAME_SIZE
	.align		4
.L_11:
        /*0048*/ 	.byte	0x04, 0x11
        /*004a*/ 	.short	(.L_13 - .L_12)
	.align		4
.L_12:
        /*004c*/ 	.word	index@(_Z13softmaxKernelPKfPfmm)
        /*0050*/ 	.word	0x00000000


	//----- nvinfo : EIATTR_REGCOUNT
	.align		4
.L_13:
        /*0054*/ 	.byte	0x04, 0x2f
        /*0056*/ 	.short	(.L_15 - .L_14)
	.align		4
.L_14:
        /*0058*/ 	.word	index@(_Z15layerNormKernelPKfPfS0_S0_mmm)
        /*005c*/ 	.word	0x00000020


	//----- nvinfo : EIATTR_FRAME_SIZE
	.align		4
.L_15:
        /*0060*/ 	.byte	0x04, 0x11
        /*0062*/ 	.short	(.L_17 - .L_16)
	.align		4
.L_16:
        /*0064*/ 	.word	index@($__internal_1_$__cuda_sm3x_div_rn_noftz_f32_slowpath)
        /*0068*/ 	.word	0x00000000


	//----- nvinfo : EIATTR_FRAME_SIZE
	.align		4
.L_17:
        /*006c*/ 	.byte	0x04, 0x11
        /*006e*/ 	.short	(.L_19 - .L_18)
	.align		4
.L_18:
        /*0070*/ 	.word	index@($__internal_0_$__cuda_sm20_sqrt_rn_f32_slowpath)
        /*0074*/ 	.word	0x00000000


	//----- nvinfo : EIATTR_FRAME_SIZE
	.align		4
.L_19:
        /*0078*/ 	.byte	0x04, 0x11
        /*007a*/ 	.short	(.L_21 - .L_20)
	.align		4
.L_20:
        /*007c*/ 	.word	index@(_Z15layerNormKernelPKfPfS0_S0_mmm)
        /*0080*/ 	.word	0x00000000


	//----- nvinfo : EIATTR_REGCOUNT
	.align		4
.L_21:
        /*0084*/ 	.byte	0x04, 0x2f
        /*0086*/ 	.short	(.L_23 - .L_22)
	.align		4
.L_22:
        /*0088*/ 	.word	index@(_Z17residualAddKernelPKfS0_Pfm)
        /*008c*/ 	.word	0x0000000c


	//----- nvinfo : EIATTR_FRAME_SIZE
	.align		4
.L_23:
        /*0090*/ 	.byte	0x04, 0x11
        /*0092*/ 	.short	(.L_25 - .L_24)
	.align		4
.L_24:
        /*0094*/ 	.word	index@(_Z17residualAddKernelPKfS0_Pfm)
        /*0098*/ 	.word	0x00000000


	//----- nvinfo : EIATTR_MIN_STACK_SIZE
	.align		4
.L_25:
        /*009c*/ 	.byte	0x04, 0x12
        /*009e*/ 	.short	(.L_27 - .L_26)
	.align		4
.L_26:
        /*00a0*/ 	.word	index@(_Z17residualAddKernelPKfS0_Pfm)
        /*00a4*/ 	.word	0x00000000


	//----- nvinfo : EIATTR_MIN_STACK_SIZE
	.align		4
.L_27:
        /*00a8*/ 	.byte	0x04, 0x12
        /*00aa*/ 	.short	(.L_29 - .L_28)
	.align		4
.L_28:
        /*00ac*/ 	.word	index@(_Z15layerNormKernelPKfPfS0_S0_mmm)
        /*00b0*/ 	.word	0x00000000


	//----- nvinfo : EIATTR_MIN_STACK_SIZE
	.align		4
.L_29:
        /*00b4*/ 	.byte	0x04, 0x12
        /*00b6*/ 	.short	(.L_31 - .L_30)
	.align		4
.L_30:
        /*00b8*/ 	.word	index@(_Z13softmaxKernelPKfPfmm)
        /*00bc*/ 	.word	0x00000000


	//----- nvinfo : EIATTR_MIN_STACK_SIZE
	.align		4
.L_31:
        /*00c0*/ 	.byte	0x04, 0x12
        /*00c2*/ 	.short	(.L_33 - .L_32)
	.align		4
.L_32:
        /*00c4*/ 	.word	index@(_Z18attentionQKTKernelPKfS0_Pfmmm)
        /*00c8*/ 	.word	0x00000000
.L_33:


//--------------------- .nv.compat                --------------------------
	.section	.nv.compat,"",@"SHT_CUDA_COMPAT_INFO"
	.align	4
        /*0000*/ 	.byte	0x02, 0x09, 0x00, 0x00, 0x02, 0x02, 0x01, 0x00, 0x02, 0x05, 0x05, 0x00, 0x03, 0x07, 0x01, 0x01
        /*0010*/ 	.byte	0x02, 0x03, 0x00, 0x00, 0x02, 0x06, 0x01, 0x00, 0x04, 0x0b, 0x08, 0x00, 0x01, 0x00, 0x00, 0x00
        /*0020*/ 	.byte	0x00, 0x00, 0x00, 0x00


//--------------------- .nv.info._Z17residualAddKernelPKfS0_Pfm --------------------------
	.section	.nv.info._Z17residualAddKernelPKfS0_Pfm,"",@"SHT_CUDA_INFO"
	.sectionflags	@""
	.align	4


	//----- nvinfo : EIATTR_CUDA_API_VERSION
	.align		4
        /*0000*/ 	.byte	0x04, 0x37
        /*0002*/ 	.short	(.L_35 - .L_34)
.L_34:
        /*0004*/ 	.word	0x00000082


	//----- nvinfo : EIATTR_KPARAM_INFO
	.align		4
.L_35:
        /*0008*/ 	.byte	0x04, 0x17
        /*000a*/ 	.short	(.L_37 - .L_36)
.L_36:
        /*000c*/ 	.word	0x00000000
        /*0010*/ 	.short	0x0003
        /*0012*/ 	.short	0x0018
        /*0014*/ 	.byte	0x00, 0xf0, 0x21, 0x00


	//----- nvinfo : EIATTR_KPARAM_INFO
	.align		4
.L_37:
        /*0018*/ 	.byte	0x04, 0x17
        /*001a*/ 	.short	(.L_39 - .L_38)
.L_38:
        /*001c*/ 	.word	0x00000000
        /*0020*/ 	.short	0x0002
        /*0022*/ 	.short	0x0010
        /*0024*/ 	.byte	0x00, 0xf5, 0x21, 0x00


	//----- nvinfo : EIATTR_KPARAM_INFO
	.align		4
.L_39:
        /*0028*/ 	.byte	0x04, 0x17
        /*002a*/ 	.short	(.L_41 - .L_40)
.L_40:
        /*002c*/ 	.word	0x00000000
        /*0030*/ 	.short	0x0001
        /*0032*/ 	.short	0x0008
        /*0034*/ 	.byte	0x00, 0xf5, 0x21, 0x00


	//----- nvinfo : EIATTR_KPARAM_INFO
	.align		4
.L_41:
        /*0038*/ 	.byte	0x04, 0x17
        /*003a*/ 	.short	(.L_43 - .L_42)
.L_42:
        /*003c*/ 	.word	0x00000000
        /*0040*/ 	.short	0x0000
        /*0042*/ 	.short	0x0000
        /*0044*/ 	.byte	0x00, 0xf5, 0x21, 0x00


	//----- nvinfo : EIATTR_SPARSE_MMA_MASK
	.align		4
.L_43:
        /*0048*/ 	.byte	0x03, 0x50
        /*004a*/ 	.short	0x0000


	//----- nvinfo : EIATTR_MAXREG_COUNT
	.align		4
        /*004c*/ 	.byte	0x03, 0x1b
        /*004e*/ 	.short	0x00ff


	//----- nvinfo : EIATTR_MERCURY_ISA_VERSION
	.align		4
        /*0050*/ 	.byte	0x03, 0x5f
        /*0052*/ 	.short	0x0101


	//----- nvinfo : EIATTR_VRC_CTA_INIT_COUNT
	.align		4
        /*0054*/ 	.byte	0x02, 0x4a
	.zero		1
	.zero		1


	//----- nvinfo : EIATTR_EXIT_INSTR_OFFSETS
	.align		4
        /*0058*/ 	.byte	0x04, 0x1c
        /*005a*/ 	.short	(.L_45 - .L_44)


	//   ....[0]....
.L_44:
        /*005c*/ 	.word	0x00000080


	//   ....[1]....
        /*0060*/ 	.word	0x00000180


	//----- nvinfo : EIATTR_CBANK_PARAM_SIZE
	.align		4
.L_45:
        /*0064*/ 	.byte	0x03, 0x19
        /*0066*/ 	.short	0x0020


	//----- nvinfo : EIATTR_PARAM_CBANK
	.align		4
        /*0068*/ 	.byte	0x04, 0x0a
        /*006a*/ 	.short	(.L_47 - .L_46)
	.align		4
.L_46:
        /*006c*/ 	.word	index@(.nv.constant0._Z17residualAddKernelPKfS0_Pfm)
        /*0070*/ 	.short	0x0380
        /*0072*/ 	.short	0x0020


	//----- nvinfo : EIATTR_SW_WAR
	.align		4
.L_47:
        /*0074*/ 	.byte	0x04, 0x36
        /*0076*/ 	.short	(.L_49 - .L_48)
.L_48:
        /*0078*/ 	.word	0x00000008
.L_49:


//--------------------- .nv.info._Z15layerNormKernelPKfPfS0_S0_mmm --------------------------
	.section	.nv.info._Z15layerNormKernelPKfPfS0_S0_mmm,"",@"SHT_CUDA_INFO"
	.sectionflags	@""
	.align	4


	//----- nvinfo : EIATTR_CUDA_API_VERSION
	.align		4
        /*0000*/ 	.byte	0x04, 0x37
        /*0002*/ 	.short	(.L_51 - .L_50)
.L_50:
        /*0004*/ 	.word	0x00000082


	//----- nvinfo : EIATTR_KPARAM_INFO
	.align		4
.L_51:
        /*0008*/ 	.byte	0x04, 0x17
        /*000a*/ 	.short	(.L_53 - .L_52)
.L_52:
        /*000c*/ 	.word	0x00000000
        /*0010*/ 	.short	0x0006
        /*0012*/ 	.short	0x0030
        /*0014*/ 	.byte	0x00, 0xf0, 0x21, 0x00


	//----- nvinfo : EIATTR_KPARAM_INFO
	.align		4
.L_53:
        /*0018*/ 	.byte	0x04, 0x17
        /*001a*/ 	.short	(.L_55 - .L_54)
.L_54:
        /*001c*/ 	.word	0x00000000
        /*0020*/ 	.short	0x0005
        /*0022*/ 	.short	0x0028
        /*0024*/ 	.byte	0x00, 0xf0, 0x21, 0x00


	//----- nvinfo : EIATTR_KPARAM_INFO
	.align		4
.L_55:
        /*0028*/ 	.byte	0x04, 0x17
        /*002a*/ 	.short	(.L_57 - .L_56)
.L_56:
        /*002c*/ 	.word	0x00000000
        /*0030*/ 	.short	0x0004
        /*0032*/ 	.short	0x0020
        /*0034*/ 	.byte	0x00, 0xf0, 0x21, 0x00


	//----- nvinfo : EIATTR_KPARAM_INFO
	.align		4
.L_57:
        /*0038*/ 	.byte	0x04, 0x17
        /*003a*/ 	.short	(.L_59 - .L_58)
.L_58:
        /*003c*/ 	.word	0x00000000
        /*0040*/ 	.short	0x0003
        /*0042*/ 	.short	0x0018
        /*0044*/ 	.byte	0x00, 0xf5, 0x21, 0x00


	//----- nvinfo : EIATTR_KPARAM_INFO
	.align		4
.L_59:
        /*0048*/ 	.byte	0x04, 0x17
        /*004a*/ 	.short	(.L_61 - .L_60)
.L_60:
        /*004c*/ 	.word	0x00000000
        /*0050*/ 	.short	0x0002
        /*0052*/ 	.short	0x0010
        /*0054*/ 	.byte	0x00, 0xf5, 0x21, 0x00


	//----- nvinfo : EIATTR_KPARAM_INFO
	.align		4
.L_61:
        /*0058*/ 	.byte	0x04, 0x17
        /*005a*/ 	.short	(.L_63 - .L_62)
.L_62:
        /*005c*/ 	.word	0x00000000
        /*0060*/ 	.short	0x0001
        /*0062*/ 	.short	0x0008
        /*0064*/ 	.byte	0x00, 0xf5, 0x21, 0x00


	//----- nvinfo : EIATTR_KPARAM_INFO
	.align		4
.L_63:
        /*0068*/ 	.byte	0x04, 0x17
        /*006a*/ 	.short	(.L_65 - .L_64)
.L_64:
        /*006c*/ 	.word	0x00000000
        /*0070*/ 	.short	0x0000
        /*0072*/ 	.short	0x0000
        /*0074*/ 	.byte	0x00, 0xf5, 0x21, 0x00


	//----- nvinfo : EIATTR_SPARSE_MMA_MASK
	.align		4
.L_65:
        /*0078*/ 	.byte	0x03, 0x50
        /*007a*/ 	.short	0x0000


	//----- nvinfo : EIATTR_MAXREG_COUNT
	.align		4
        /*007c*/ 	.byte	0x03, 0x1b
        /*007e*/ 	.short	0x00ff


	//----- nvinfo : EIATTR_MERCURY_ISA_VERSION
	.align		4
        /*0080*/ 	.byte	0x03, 0x5f
        /*0082*/ 	.short	0x0101


	//----- nvinfo : EIATTR_VRC_CTA_INIT_COUNT
	.align		4
        /*0084*/ 	.byte	0x02, 0x4a
	.zero		1
	.zero		1


	//----- nvinfo : EIATTR_EXIT_INSTR_OFFSETS
	.align		4
        /*0088*/ 	.byte	0x04, 0x1c
        /*008a*/ 	.short	(.L_67 - .L_66)


	//   ....[0]....
.L_66:
        /*008c*/ 	.word	0x000000c0


	//   ....[1]....
        /*0090*/ 	.word	0x000016e0


	//   ....[2]....
        /*0094*/ 	.word	0x00002440


	//   ....[3]....
        /*0098*/ 	.word	0x00002b40


	//   ....[4]....
        /*009c*/ 	.word	0x00002fc0


	//   ....[5]....
        /*00a0*/ 	.word	0x00003270


	//----- nvinfo : EIATTR_CRS_STACK_SIZE
	.align		4
.L_67:
        /*00a4*/ 	.byte	0x04, 0x1e
        /*00a6*/ 	.short	(.L_69 - .L_68)
.L_68:
        /*00a8*/ 	.word	0x00000000


	//----- nvinfo : EIATTR_CBANK_PARAM_SIZE
	.align		4
.L_69:
        /*00ac*/ 	.byte	0x03, 0x19
        /*00ae*/ 	.short	0x0038


	//----- nvinfo : EIATTR_PARAM_CBANK
	.align		4
        /*00b0*/ 	.byte	0x04, 0x0a
        /*00b2*/ 	.short	(.L_71 - .L_70)
	.align		4
.L_70:
        /*00b4*/ 	.word	index@(.nv.constant0._Z15layerNormKernelPKfPfS0_S0_mmm)
        /*00b8*/ 	.short	0x0380
        /*00ba*/ 	.short	0x0038


	//----- nvinfo : EIATTR_SW_WAR
	.align		4
.L_71:
        /*00bc*/ 	.byte	0x04, 0x36
        /*00be*/ 	.short	(.L_73 - .L_72)
.L_72:
        /*00c0*/ 	.word	0x00000008
.L_73:


//--------------------- .nv.info._Z13softmaxKernelPKfPfmm --------------------------
	.section	.nv.info._Z13softmaxKernelPKfPfmm,"",@"SHT_CUDA_INFO"
	.sectionflags	@""
	.align	4


	//----- nvinfo : EIATTR_CUDA_API_VERSION
	.align		4
        /*0000*/ 	.byte	0x04, 0x37
        /*0002*/ 	.short	(.L_75 - .L_74)
.L_74:
        /*0004*/ 	.word	0x00000082


	//----- nvinfo : EIATTR_KPARAM_INFO
	.align		4
.L_75:
        /*0008*/ 	.byte	0x04, 0x17
        /*000a*/ 	.short	(.L_77 - .L_76)
.L_76:
        /*000c*/ 	.word	0x00000000
        /*0010*/ 	.short	0x0003
        /*0012*/ 	.short	0x0018
        /*0014*/ 	.byte	0x00, 0xf0, 0x21, 0x00


	//----- nvinfo : EIATTR_KPARAM_INFO
	.align		4
.L_77:
        /*0018*/ 	.byte	0x04, 0x17
        /*001a*/ 	.short	(.L_79 - .L_78)
.L_78:
        /*001c*/ 	.word	0x00000000
        /*0020*/ 	.short	0x0002
        /*0022*/ 	.short	0x0010
        /*0024*/ 	.byte	0x00, 0xf0, 0x21, 0x00


	//----- nvinfo : EIATTR_KPARAM_INFO
	.align		4
.L_79:
        /*0028*/ 	.byte	0x04, 0x17
        /*002a*/ 	.short	(.L_81 - .L_80)
.L_80:
        /*002c*/ 	.word	0x00000000
        /*0030*/ 	.short	0x0001
        /*0032*/ 	.short	0x0008
        /*0034*/ 	.byte	0x00, 0xf5, 0x21, 0x00


	//----- nvinfo : EIATTR_KPARAM_INFO
	.align		4
.L_81:
        /*0038*/ 	.byte	0x04, 0x17
        /*003a*/ 	.short	(.L_83 - .L_82)
.L_82:
        /*003c*/ 	.word	0x00000000
        /*0040*/ 	.short	0x0000
        /*0042*/ 	.short	0x0000
        /*0044*/ 	.byte	0x00, 0xf5, 0x21, 0x00


	//----- nvinfo : EIATTR_SPARSE_MMA_MASK
	.align		4
.L_83:
        /*0048*/ 	.byte	0x03, 0x50
        /*004a*/ 	.short	0x0000


	//----- nvinfo : EIATTR_MAXREG_COUNT
	.align		4
        /*004c*/ 	.byte	0x03, 0x1b
        /*004e*/ 	.short	0x00ff


	//----- nvinfo : EIATTR_MERCURY_ISA_VERSION
	.align		4
        /*0050*/ 	.byte	0x03, 0x5f
        /*0052*/ 	.short	0x0101


	//----- nvinfo : EIATTR_VRC_CTA_INIT_COUNT
	.align		4
        /*0054*/ 	.byte	0x02, 0x4a
	.zero		1
	.zero		1


	//----- nvinfo : EIATTR_EXIT_INSTR_OFFSETS
	.align		4
        /*0058*/ 	.byte	0x04, 0x1c
        /*005a*/ 	.short	(.L_85 - .L_84)


	//   ....[0]....
.L_84:
        /*005c*/ 	.word	0x000000c0


	//   ....[1]....
        /*0060*/ 	.word	0x000029c0


	//   ....[2]....
        /*0064*/ 	.word	0x00003290


	//   ....[3]....
        /*0068*/ 	.word	0x00003790


	//   ....[4]....
        /*006c*/ 	.word	0x00003980


	//----- nvinfo : EIATTR_CRS_STACK_SIZE
	.align		4
.L_85:
        /*0070*/ 	.byte	0x04, 0x1e
        /*0072*/ 	.short	(.L_87 - .L_86)
.L_86:
        /*0074*/ 	.word	0x00000000


	//----- nvinfo : EIATTR_CBANK_PARAM_SIZE
	.align		4
.L_87:
        /*0078*/ 	.byte	0x03, 0x19
        /*007a*/ 	.short	0x0020


	//----- nvinfo : EIATTR_PARAM_CBANK
	.align		4
        /*007c*/ 	.byte	0x04, 0x0a
        /*007e*/ 	.short	(.L_89 - .L_88)
	.align		4
.L_88:
        /*0080*/ 	.word	index@(.nv.constant0._Z13softmaxKernelPKfPfmm)
        /*0084*/ 	.short	0x0380
        /*0086*/ 	.short	0x0020


	//----- nvinfo : EIATTR_SW_WAR
	.align		4
.L_89:
        /*0088*/ 	.byte	0x04, 0x36
        /*008a*/ 	.short	(.L_91 - .L_90)
.L_90:
        /*008c*/ 	.word	0x00000008
.L_91:


//--------------------- .nv.info._Z18attentionQKTKernelPKfS0_Pfmmm --------------------------
	.section	.nv.info._Z18attentionQKTKernelPKfS0_Pfmmm,"",@"SHT_CUDA_INFO"
	.sectionflags	@""
	.align	4


	//----- nvinfo : EIATTR_CUDA_API_VERSION
	.align		4
        /*0000*/ 	.byte	0x04, 0x37
        /*0002*/ 	.short	(.L_93 - .L_92)
.L_92:
        /*0004*/ 	.word	0x00000082


	//----- nvinfo : EIATTR_KPARAM_INFO
	.align		4
.L_93:
        /*0008*/ 	.byte	0x04, 0x17
        /*000a*/ 	.short	(.L_95 - .L_94)
.L_94:
        /*000c*/ 	.word	0x00000000
        /*0010*/ 	.short	0x0005
        /*0012*/ 	.short	0x0028
        /*0014*/ 	.byte	0x00, 0xf0, 0x21, 0x00


	//----- nvinfo : EIATTR_KPARAM_INFO
	.align		4
.L_95:
        /*0018*/ 	.byte	0x04, 0x17
        /*001a*/ 	.short	(.L_97 - .L_96)
.L_96:
        /*001c*/ 	.word	0x00000000
        /*0020*/ 	.short	0x0004
        /*0022*/ 	.short	0x0020
        /*0024*/ 	.byte	0x00, 0xf0, 0x21, 0x00


	//----- nvinfo : EIATTR_KPARAM_INFO
	.align		4
.L_97:
        /*0028*/ 	.byte	0x04, 0x17
        /*002a*/ 	.short	(.L_99 - .L_98)
.L_98:
        /*002c*/ 	.word	0x00000000
        /*0030*/ 	.short	0x0003
        /*0032*/ 	.short	0x0018
        /*0034*/ 	.byte	0x00, 0xf0, 0x21, 0x00


	//----- nvinfo : EIATTR_KPARAM_INFO
	.align		4
.L_99:
        /*0038*/ 	.byte	0x04, 0x17
        /*003a*/ 	.short	(.L_101 - .L_100)
.L_100:
        /*003c*/ 	.word	0x00000000
        /*0040*/ 	.short	0x0002
        /*0042*/ 	.short	0x0010
        /*0044*/ 	.byte	0x00, 0xf5, 0x21, 0x00


	//----- nvinfo : EIATTR_KPARAM_INFO
	.align		4
.L_101:
        /*0048*/ 	.byte	0x04, 0x17
        /*004a*/ 	.short	(.L_103 - .L_102)
.L_102:
        /*004c*/ 	.word	0x00000000
        /*0050*/ 	.short	0x0001
        /*0052*/ 	.short	0x0008
        /*0054*/ 	.byte	0x00, 0xf5, 0x21, 0x00


	//----- nvinfo : EIATTR_KPARAM_INFO
	.align		4
.L_103:
        /*0058*/ 	.byte	0x04, 0x17
        /*005a*/ 	.short	(.L_105 - .L_104)
.L_104:
        /*005c*/ 	.word	0x00000000
        /*0060*/ 	.short	0x0000
        /*0062*/ 	.short	0x0000
        /*0064*/ 	.byte	0x00, 0xf5, 0x21, 0x00


	//----- nvinfo : EIATTR_SPARSE_MMA_MASK
	.align		4
.L_105:
        /*0068*/ 	.byte	0x03, 0x50
        /*006a*/ 	.short	0x0000


	//----- nvinfo : EIATTR_MAXREG_COUNT
	.align		4
        /*006c*/ 	.byte	0x03, 0x1b
        /*006e*/ 	.short	0x00ff


	//----- nvinfo : EIATTR_MERCURY_ISA_VERSION
	.align		4
        /*0070*/ 	.byte	0x03, 0x5f
        /*0072*/ 	.short	0x0101


	//----- nvinfo : EIATTR_VRC_CTA_INIT_COUNT
	.align		4
        /*0074*/ 	.byte	0x02, 0x4a
	.zero		1
	.zero		1


	//----- nvinfo : EIATTR_EXIT_INSTR_OFFSETS
	.align		4
        /*0078*/ 	.byte	0x04, 0x1c
        /*007a*/ 	.short	(.L_107 - .L_106)


	//   ....[0]....
.L_106:
        /*007c*/ 	.word	0x00000120


	//   ....[1]....
        /*0080*/ 	.word	0x00000d60


	//----- nvinfo : EIATTR_CRS_STACK_SIZE
	.align		4
.L_107:
        /*0084*/ 	.byte	0x04, 0x1e
        /*0086*/ 	.short	(.L_109 - .L_108)
.L_108:
        /*0088*/ 	.word	0x00000000


	//----- nvinfo : EIATTR_CBANK_PARAM_SIZE
	.align		4
.L_109:
        /*008c*/ 	.byte	0x03, 0x19
        /*008e*/ 	.short	0x0030


	//----- nvinfo : EIATTR_PARAM_CBANK
	.align		4
        /*0090*/ 	.byte	0x04, 0x0a
        /*0092*/ 	.short	(.L_111 - .L_110)
	.align		4
.L_110:
        /*0094*/ 	.word	index@(.nv.constant0._Z18attentionQKTKernelPKfS0_Pfmmm)
        /*0098*/ 	.short	0x0380
        /*009a*/ 	.short	0x0030


	//----- nvinfo : EIATTR_SW_WAR
	.align		4
.L_111:
        /*009c*/ 	.byte	0x04, 0x36
        /*009e*/ 	.short	(.L_113 - .L_112)
.L_112:
        /*00a0*/ 	.word	0x00000008
.L_113:


//--------------------- .nv.callgraph             --------------------------
	.section	.nv.callgraph,"",@"SHT_CUDA_CALLGRAPH"
	.align	4
	.sectionentsize	8
	.align		4
        /*0000*/ 	.word	0x00000000
	.align		4
        /*0004*/ 	.word	0xffffffff
	.align		4
        /*0008*/ 	.word	0x00000000
	.align		4
        /*000c*/ 	.word	0xfffffffe
	.align		4
        /*0010*/ 	.word	0x00000000
	.align		4
        /*0014*/ 	.word	0xfffffffd
	.align		4
        /*0018*/ 	.word	0x00000000
	.align		4
        /*001c*/ 	.word	0xfffffffc


//--------------------- .text._Z17residualAddKernelPKfS0_Pfm --------------------------
	.section	.text._Z17residualAddKernelPKfS0_Pfm,"ax",@progbits
	.align	128
        .global         _Z17residualAddKernelPKfS0_Pfm
        .type           _Z17residualAddKernelPKfS0_Pfm,@function
        .size           _Z17residualAddKernelPKfS0_Pfm,(.L_x_176 - _Z17residualAddKernelPKfS0_Pfm)
        .other          _Z17residualAddKernelPKfS0_Pfm,@"STO_CUDA_ENTRY STV_DEFAULT"
_Z17residualAddKernelPKfS0_Pfm:
.text._Z17residualAddKernelPKfS0_Pfm:
[----:B------:R-:W-:Y:S01]  /*0000*/  LDC R1, c[0x0][0x37c] ;  /* 0x0000df00ff017b82 */ /* 0x000fe20000000800 */
[----:B------:R-:W0:Y:S07]  /*0010*/  S2R R3, SR_TID.X ;  /* 0x0000000000037919 */ /* 0x000e2e0000002100 */
[----:B------:R-:W0:Y:S01]  /*0020*/  S2UR UR4, SR_CTAID.X ;  /* 0x00000000000479c3 */ /* 0x000e220000002500 */
[----:B------:R-:W1:Y:S07]  /*0030*/  LDCU.64 UR6, c[0x0][0x398] ;  /* 0x00007300ff0677ac */ /* 0x000e6e0008000a00 */
[----:B------:R-:W0:Y:S02]  /*0040*/  LDC R0, c[0x0][0x360] ;  /* 0x0000d800ff007b82 */ /* 0x000e240000000800 */
[----:B0-----:R-:W-:-:S05]  /*0050*/  IMAD R0, R0, UR4, R3 ;  /* 0x0000000400007c24 */ /* 0x001fca000f8e0203 */
[----:B-1----:R-:W-:-:S04]  /*0060*/  ISETP.GE.U32.AND P0, PT, R0, UR6, PT ;  /* 0x0000000600007c0c */ /* 0x002fc8000bf06070 */
[----:B------:R-:W-:-:S13]  /*0070*/  ISETP.GE.U32.AND.EX P0, PT, RZ, UR7, PT, P0 ;  /* 0x00000007ff007c0c */ /* 0x000fda000bf06100 */
[----:B------:R-:W-:Y:S05]  /*0080*/  @P0 EXIT ;  /* 0x000000000000094d */ /* 0x000fea0003800000 */
[----:B------:R-:W0:Y:S01]  /*0090*/  LDCU.128 UR8, c[0x0][0x380] ;  /* 0x00007000ff0877ac */ /* 0x000e220008000c00 */
[----:B------:R-:W-:Y:S01]  /*00a0*/  IMAD.SHL.U32 R6, R0, 0x4, RZ ;  /* 0x0000000400067824 */ /* 0x000fe200078e00ff */
[----:B------:R-:W-:Y:S01]  /*00b0*/  SHF.R.U32.HI R0, RZ, 0x1e, R0 ;  /* 0x0000001eff007819 */ /* 0x000fe20000011600 */
[----:B------:R-:W1:Y:S01]  /*00c0*/  LDCU.64 UR4, c[0x0][0x358] ;  /* 0x00006b00ff0477ac */ /* 0x000e620008000a00 */
[----:B------:R-:W2:Y:S02]  /*00d0*/  LDCU.64 UR6, c[0x0][0x390] ;  /* 0x00007200ff0677ac */ /* 0x000ea40008000a00 */
[C---:B0-----:R-:W-:Y:S02]  /*00e0*/  IADD3 R4, P1, PT, R6.reuse, UR10, RZ ;  /* 0x0000000a06047c10 */ /* 0x041fe4000ff3e0ff */
[----:B------:R-:W-:Y:S02]  /*00f0*/  IADD3 R2, P0, PT, R6, UR8, RZ ;  /* 0x0000000806027c10 */ /* 0x000fe4000ff1e0ff */
[----:B------:R-:W-:-:S02]  /*0100*/  IADD3.X R5, PT, PT, R0, UR11, RZ, P1, !PT ;  /* 0x0000000b00057c10 */ /* 0x000fc40008ffe4ff */
[----:B------:R-:W-:-:S04]  /*0110*/  IADD3.X R3, PT, PT, R0, UR9, RZ, P0, !PT ;  /* 0x0000000900037c10 */ /* 0x000fc800087fe4ff */
[----:B-1----:R-:W3:Y:S04]  /*0120*/  LDG.E R5, desc[UR4][R4.64] ;  /* 0x0000000404057981 */ /* 0x002ee8000c1e1900 */
[----:B------:R-:W3:Y:S01]  /*0130*/  LDG.E R2, desc[UR4][R2.64] ;  /* 0x0000000402027981 */ /* 0x000ee2000c1e1900 */
[----:B--2---:R-:W-:-:S04]  /*0140*/  IADD3 R6, P0, PT, R6, UR6, RZ ;  /* 0x0000000606067c10 */ /* 0x004fc8000ff1e0ff */
[----:B------:R-:W-:Y:S01]  /*0150*/  IADD3.X R7, PT, PT, R0, UR7, RZ, P0, !PT ;  /* 0x0000000700077c10 */ /* 0x000fe200087fe4ff */
[----:B---3--:R-:W-:-:S05]  /*0160*/  FADD R9, R2, R5 ;  /* 0x0000000502097221 */ /* 0x008fca0000000000 */
[----:B------:R-:W-:Y:S01]  /*0170*/  STG.E desc[UR4][R6.64], R9 ;  /* 0x0000000906007986 */ /* 0x000fe2000c101904 */
[----:B------:R-:W-:Y:S05]  /*0180*/  EXIT ;  /* 0x000000000000794d */ /* 0x000fea0003800000 */
.L_x_0:
[----:B------:R-:W-:-:S00]  /*0190*/  BRA `(.L_x_0) ;  /* 0xfffffffc00fc7947 */ /* 0x000fc0000383ffff */
[----:B------:R-:W-:-:S00]  /*01a0*/  NOP ;  /* 0x0000000000007918 */ /* 0x000fc00000000000 */
        /* <DEDUP_REMOVED lines=13> */
.L_x_176:


//--------------------- .text._Z15layerNormKernelPKfPfS0_S0_mmm --------------------------
	.section	.text._Z15layerNormKernelPKfPfS0_S0_mmm,"ax",@progbits
	.align	128
        .global         _Z15layerNormKernelPKfPfS0_S0_mmm
        .type           _Z15layerNormKernelPKfPfS0_S0_mmm,@function
        .size           _Z15layerNormKernelPKfPfS0_S0_mmm,(.L_x_172 - _Z15layerNormKernelPKfPfS0_S0_mmm)
        .other          _Z15layerNormKernelPKfPfS0_S0_mmm,@"STO_CUDA_ENTRY STV_DEFAULT"
_Z15layerNormKernelPKfPfS0_S0_mmm:
.text._Z15layerNormKernelPKfPfS0_S0_mmm:
[----:B------:R-:W-:Y:S01]  /*0000*/  LDC R1, c[0x0][0x37c] ;  /* 0x0000df00ff017b82 */ /* 0x000fe20000000800 */
[----:B------:R-:W0:Y:S07]  /*0010*/  S2R R9, SR_TID.X ;  /* 0x0000000000097919 */ /* 0x000e2e0000002100 */
[----:B------:R-:W0:Y:S08]  /*0020*/  S2UR UR5, SR_CTAID.X ;  /* 0x00000000000579c3 */ /* 0x000e300000002500 */
[----:B------:R-:W0:Y:S08]  /*0030*/  LDC R8, c[0x0][0x360] ;  /* 0x0000d800ff087b82 */ /* 0x000e300000000800 */
[----:B------:R-:W1:Y:S08]  /*0040*/  LDC.64 R6, c[0x0][0x3a8] ;  /* 0x0000ea00ff067b82 */ /* 0x000e700000000a00 */
[----:B------:R-:W2:Y:S08]  /*0050*/  S2UR UR4, SR_CTAID.Y ;  /* 0x00000000000479c3 */ /* 0x000eb00000002600 */
[----:B------:R-:W2:Y:S01]  /*0060*/  LDC.64 R2, c[0x0][0x3a0] ;  /* 0x0000e800ff027b82 */ /* 0x000ea20000000a00 */
[----:B0-----:R-:W-:-:S05]  /*0070*/  IMAD R8, R8, UR5, R9 ;  /* 0x0000000508087c24 */ /* 0x001fca000f8e0209 */
[----:B-1----:R-:W-:-:S04]  /*0080*/  ISETP.GE.U32.AND P0, PT, R8, R6, PT ;  /* 0x000000060800720c */ /* 0x002fc80003f06070 */
[----:B------:R-:W-:Y:S02]  /*0090*/  ISETP.GE.U32.AND.EX P0, PT, RZ, R7, PT, P0 ;  /* 0x00000007ff00720c */ /* 0x000fe40003f06100 */
[----:B--2---:R-:W-:-:S04]  /*00a0*/  ISETP.LE.U32.AND P1, PT, R2, UR4, PT ;  /* 0x0000000402007c0c */ /* 0x004fc8000bf23070 */
[----:B------:R-:W-:-:S13]  /*00b0*/  ISETP.GE.U32.OR.EX P0, PT, RZ, R3, P0, P1 ;  /* 0x00000003ff00720c */ /* 0x000fda0000706510 */
[----:B------:R-:W-:Y:S05]  /*00c0*/  @P0 EXIT ;  /* 0x000000000000094d */ /* 0x000fea0003800000 */
[----:B------:R-:W0:Y:S01]  /*00d0*/  LDC.64 R2, c[0x0][0x3b0] ;  /* 0x0000ec00ff027b82 */ /* 0x000e220000000a00 */
[----:B------:R-:W1:Y:S01]  /*00e0*/  LDCU.64 UR14, c[0x0][0x358] ;  /* 0x00006b00ff0e77ac */ /* 0x000e620008000a00 */
[----:B------:R-:W-:Y:S01]  /*00f0*/  HFMA2 R0, -RZ, RZ, 0, 0 ;  /* 0x00000000ff007431 */ /* 0x000fe200000001ff */
[----:B0-----:R-:W-:-:S04]  /*0100*/  ISETP.NE.U32.AND P0, PT, R2, RZ, PT ;  /* 0x000000ff0200720c */ /* 0x001fc80003f05070 */
[----:B------:R-:W-:-:S13]  /*0110*/  ISETP.NE.AND.EX P0, PT, R3, RZ, PT, P0 ;  /* 0x000000ff0300720c */ /* 0x000fda0003f05300 */
[----:B-1----:R-:W-:Y:S05]  /*0120*/  @!P0 BRA `(.L_x_1) ;  /* 0x0000000800148947 */ /* 0x002fea0003800000 */
[----:B------:R-:W-:Y:S02]  /*0130*/  MOV R9, RZ ;  /* 0x000000ff00097202 */ /* 0x000fe40000000f00 */
[C---:B------:R-:W-:Y:S02]  /*0140*/  ISETP.GE.U32.AND P2, PT, R2.reuse, 0x10, PT ;  /* 0x000000100200780c */ /* 0x040fe40003f46070 */
[----:B------:R-:W-:Y:S01]  /*0150*/  LOP3.LUT R26, R2, 0xf, RZ, 0xc0, !PT ;  /* 0x0000000f021a7812 */ /* 0x000fe200078ec0ff */
[----:B------:R-:W-:Y:S01]  /*0160*/  IMAD.WIDE.U32 R4, R6, UR4, R8 ;  /* 0x0000000406047c25 */ /* 0x000fe2000f8e0008 */
[----:B------:R-:W-:Y:S02]  /*0170*/  ISETP.GE.U32.AND.EX P2, PT, R3, RZ, PT, P2 ;  /* 0x000000ff0300720c */ /* 0x000fe40003f46120 */
[----:B------:R-:W-:Y:S01]  /*0180*/  ISETP.NE.U32.AND P1, PT, R26, RZ, PT ;  /* 0x000000ff1a00720c */ /* 0x000fe20003f25070 */
[----:B------:R-:W-:Y:S01]  /*0190*/  IMAD R5, R7, UR4, R5 ;  /* 0x0000000407057c24 */ /* 0x000fe2000f8e0205 */
[----:B------:R-:W-:-:S02]  /*01a0*/  MOV R0, RZ ;  /* 0x000000ff00007202 */ /* 0x000fc40000000f00 */
[----:B------:R-:W-:Y:S01]  /*01b0*/  ISETP.NE.AND.EX P1, PT, RZ, RZ, PT, P1 ;  /* 0x000000ffff00720c */ /* 0x000fe20003f25310 */
[----:B------:R-:W-:Y:S01]  /*01c0*/  IMAD R5, R5, R2, RZ ;  /* 0x0000000205057224 */ /* 0x000fe200078e02ff */
[----:B------:R-:W-:-:S03]  /*01d0*/  MOV R10, RZ ;  /* 0x000000ff000a7202 */ /* 0x000fc60000000f00 */
[C---:B------:R-:W-:Y:S02]  /*01e0*/  IMAD R11, R4.reuse, R3, R5 ;  /* 0x00000003040b7224 */ /* 0x040fe400078e0205 */
[----:B------:R-:W-:-:S04]  /*01f0*/  IMAD.WIDE.U32 R4, R4, R2, RZ ;  /* 0x0000000204047225 */ /* 0x000fc800078e00ff */
[----:B------:R-:W-:Y:S01]  /*0200*/  IMAD.MOV.U32 R3, RZ, RZ, RZ ;  /* 0x000000ffff037224 */ /* 0x000fe200078e00ff */
[----:B------:R-:W-:Y:S01]  /*0210*/  IADD3 R11, PT, PT, R5, R11, RZ ;  /* 0x0000000b050b7210 */ /* 0x000fe20007ffe0ff */
[----:B------:R-:W-:Y:S06]  /*0220*/  @!P2 BRA `(.L_x_2) ;  /* 0x0000000000c4a947 */ /* 0x000fec0003800000 */
[----:B------:R-:W0:Y:S01]  /*0230*/  LDCU.64 UR6, c[0x0][0x380] ;  /* 0x00007000ff0677ac */ /* 0x000e220008000a00 */
[----:B------:R-:W1:Y:S01]  /*0240*/  LDC R10, c[0x0][0x3b4] ;  /* 0x0000ed00ff0a7b82 */ /* 0x000e620000000800 */
[----:B------:R-:W-:Y:S01]  /*0250*/  LOP3.LUT R3, R2, 0xfffffff0, RZ, 0xc0, !PT ;  /* 0xfffffff002037812 */ /* 0x000fe200078ec0ff */
[----:B------:R-:W-:-:S04]  /*0260*/  HFMA2 R0, -RZ, RZ, 0, 0 ;  /* 0x00000000ff007431 */ /* 0x000fc800000001ff */
[----:B------:R-:W-:Y:S01]  /*0270*/  IMAD.MOV.U32 R15, RZ, RZ, R3 ;  /* 0x000000ffff0f7224 */ /* 0x000fe200078e0003 */
[----:B0-----:R-:W-:-:S04]  /*0280*/  LEA R6, P2, R4, UR6, 0x2 ;  /* 0x0000000604067c11 */ /* 0x001fc8000f8410ff */
[----:B------:R-:W-:Y:S02]  /*0290*/  IADD3 R6, P3, PT, R6, 0x20, RZ ;  /* 0x0000002006067810 */ /* 0x000fe40007f7e0ff */
[----:B------:R-:W-:Y:S02]  /*02a0*/  LEA.HI.X R7, R4, UR7, R11, 0x2, P2 ;  /* 0x0000000704077c11 */ /* 0x000fe400090f140b */
[----:B-1----:R-:W-:Y:S02]  /*02b0*/  MOV R14, R10 ;  /* 0x0000000a000e7202 */ /* 0x002fe40000000f00 */
[----:B------:R-:W-:-:S07]  /*02c0*/  IADD3.X R7, PT, PT, RZ, R7, RZ, P3, !PT ;  /* 0x00000007ff077210 */ /* 0x000fce0001ffe4ff */
.L_x_3:
[----:B------:R-:W2:Y:S04]  /*02d0*/  LDG.E R25, desc[UR14][R6.64+-0x20] ;  /* 0xffffe00e06197981 */ /* 0x000ea8000c1e1900 */
[----:B------:R-:W3:Y:S04]  /*02e0*/  LDG.E R28, desc[UR14][R6.64+-0x1c] ;  /* 0xffffe40e061c7981 */ /* 0x000ee8000c1e1900 */
[----:B------:R-:W4:Y:S04]  /*02f0*/  LDG.E R24, desc[UR14][R6.64+-0x18] ;  /* 0xffffe80e06187981 */ /* 0x000f28000c1e1900 */
[----:B------:R-:W5:Y:S04]  /*0300*/  LDG.E R12, desc[UR14][R6.64+-0x14] ;  /* 0xffffec0e060c7981 */ /* 0x000f68000c1e1900 */
        /* <DEDUP_REMOVED lines=8> */
[----:B------:R-:W5:Y:S01]  /*0390*/  LDG.E R13, desc[UR14][R6.64+0x10] ;  /* 0x0000100e060d7981 */ /* 0x000f62000c1e1900 */
[----:B--2---:R-:W-:-:S03]  /*03a0*/  FADD R25, R25, R0 ;  /* 0x0000000019197221 */ /* 0x004fc60000000000 */
[----:B------:R-:W2:Y:S01]  /*03b0*/  LDG.E R0, desc[UR14][R6.64+0x14] ;  /* 0x0000140e06007981 */ /* 0x000ea2000c1e1900 */
[----:B---3--:R-:W-:-:S03]  /*03c0*/  FADD R27, R25, R28 ;  /* 0x0000001c191b7221 */ /* 0x008fc60000000000 */
[----:B------:R-:W3:Y:S01]  /*03d0*/  LDG.E R25, desc[UR14][R6.64+0x18] ;  /* 0x0000180e06197981 */ /* 0x000ee2000c1e1900 */
[----:B----4-:R-:W-:-:S03]  /*03e0*/  FADD R27, R27, R24 ;  /* 0x000000181b1b7221 */ /* 0x010fc60000000000 */
[----:B------:R0:W4:Y:S01]  /*03f0*/  LDG.E R24, desc[UR14][R6.64+0x1c] ;  /* 0x00001c0e06187981 */ /* 0x000122000c1e1900 */
[----:B------:R-:W-:Y:S01]  /*0400*/  IADD3 R15, P2, PT, R15, -0x10, RZ ;  /* 0xfffffff00f0f7810 */ /* 0x000fe20007f5e0ff */
[----:B-----5:R-:W-:-:S03]  /*0410*/  FADD R12, R27, R12 ;  /* 0x0000000c1b0c7221 */ /* 0x020fc60000000000 */
[----:B------:R-:W-:Y:S01]  /*0420*/  IADD3.X R14, PT, PT, R14, -0x1, RZ, P2, !PT ;  /* 0xffffffff0e0e7810 */ /* 0x000fe200017fe4ff */
[----:B------:R-:W-:Y:S01]  /*0430*/  FADD R23, R12, R23 ;  /* 0x000000170c177221 */ /* 0x000fe20000000000 */
[----:B------:R-:W-:-:S03]  /*0440*/  ISETP.NE.U32.AND P2, PT, R15, RZ, PT ;  /* 0x000000ff0f00720c */ /* 0x000fc60003f45070 */
[----:B------:R-:W-:Y:S01]  /*0450*/  FADD R22, R23, R22 ;  /* 0x0000001617167221 */ /* 0x000fe20000000000 */
[----:B------:R-:W-:Y:S02]  /*0460*/  ISETP.NE.AND.EX P2, PT, R14, RZ, PT, P2 ;  /* 0x000000ff0e00720c */ /* 0x000fe40003f45320 */
[----:B0-----:R-:W-:Y:S01]  /*0470*/  IADD3 R6, P3, PT, R6, 0x40, RZ ;  /* 0x0000004006067810 */ /* 0x001fe20007f7e0ff */
[----:B------:R-:W-:-:S03]  /*0480*/  FADD R21, R22, R21 ;  /* 0x0000001516157221 */ /* 0x000fc60000000000 */
[----:B------:R-:W-:Y:S01]  /*0490*/  IADD3.X R7, PT, PT, RZ, R7, RZ, P3, !PT ;  /* 0x00000007ff077210 */ /* 0x000fe20001ffe4ff */
[----:B------:R-:W-:-:S04]  /*04a0*/  FADD R20, R21, R20 ;  /* 0x0000001415147221 */ /* 0x000fc80000000000 */
[----:B------:R-:W-:-:S04]  /*04b0*/  FADD R19, R20, R19 ;  /* 0x0000001314137221 */ /* 0x000fc80000000000 */
[----:B------:R-:W-:-:S04]  /*04c0*/  FADD R18, R19, R18 ;  /* 0x0000001213127221 */ /* 0x000fc80000000000 */
[----:B------:R-:W-:-:S04]  /*04d0*/  FADD R17, R18, R17 ;  /* 0x0000001112117221 */ /* 0x000fc80000000000 */
[----:B------:R-:W-:-:S04]  /*04e0*/  FADD R16, R17, R16 ;  /* 0x0000001011107221 */ /* 0x000fc80000000000 */
[----:B------:R-:W-:-:S04]  /*04f0*/  FADD R13, R16, R13 ;  /* 0x0000000d100d7221 */ /* 0x000fc80000000000 */
[----:B--2---:R-:W-:-:S04]  /*0500*/  FADD R0, R13, R0 ;  /* 0x000000000d007221 */ /* 0x004fc80000000000 */
[----:B---3--:R-:W-:-:S04]  /*0510*/  FADD R25, R0, R25 ;  /* 0x0000001900197221 */ /* 0x008fc80000000000 */
[----:B----4-:R-:W-:Y:S01]  /*0520*/  FADD R0, R25, R24 ;  /* 0x0000001819007221 */ /* 0x010fe20000000000 */
[----:B------:R-:W-:Y:S06]  /*0530*/  @P2 BRA `(.L_x_3) ;  /* 0xfffffffc00642947 */ /* 0x000fec000383ffff */
.L_x_2:
[----:B------:R-:W-:Y:S05]  /*0540*/  @!P1 BRA `(.L_x_1) ;  /* 0x00000004000c9947 */ /* 0x000fea0003800000 */
[----:B------:R-:W-:Y:S02]  /*0550*/  ISETP.GE.U32.AND P2, PT, R26, 0x8, PT ;  /* 0x000000081a00780c */ /* 0x000fe40003f46070 */
[----:B------:R-:W-:Y:S02]  /*0560*/  LOP3.LUT R14, R2, 0x7, RZ, 0xc0, !PT ;  /* 0x00000007020e7812 */ /* 0x000fe400078ec0ff */
[----:B------:R-:W-:Y:S02]  /*0570*/  ISETP.GE.U32.AND.EX P2, PT, RZ, RZ, PT, P2 ;  /* 0x000000ffff00720c */ /* 0x000fe40003f46120 */
[----:B------:R-:W-:-:S04]  /*0580*/  ISETP.NE.U32.AND P1, PT, R14, RZ, PT ;  /* 0x000000ff0e00720c */ /* 0x000fc80003f25070 */
[----:B------:R-:W-:-:S07]  /*0590*/  ISETP.NE.AND.EX P1, PT, RZ, RZ, PT, P1 ;  /* 0x000000ffff00720c */ /* 0x000fce0003f25310 */
[----:B------:R-:W-:Y:S06]  /*05a0*/  @!P2 BRA `(.L_x_4) ;  /* 0x00000000005ca947 */ /* 0x000fec0003800000 */
[----:B------:R-:W0:Y:S01]  /*05b0*/  LDCU.64 UR6, c[0x0][0x380] ;  /* 0x00007000ff0677ac */ /* 0x000e220008000a00 */
[----:B------:R-:W-:-:S05]  /*05c0*/  IADD3 R7, P2, PT, R3, R4, RZ ;  /* 0x0000000403077210 */ /* 0x000fca0007f5e0ff */
[----:B------:R-:W-:Y:S01]  /*05d0*/  IMAD.X R12, R10, 0x1, R11, P2 ;  /* 0x000000010a0c7824 */ /* 0x000fe200010e060b */
[----:B0-----:R-:W-:-:S04]  /*05e0*/  LEA R6, P2, R7, UR6, 0x2 ;  /* 0x0000000607067c11 */ /* 0x001fc8000f8410ff */
[----:B------:R-:W-:-:S05]  /*05f0*/  LEA.HI.X R7, R7, UR7, R12, 0x2, P2 ;  /* 0x0000000707077c11 */ /* 0x000fca00090f140c */
[----:B------:R-:W2:Y:S04]  /*0600*/  LDG.E R13, desc[UR14][R6.64] ;  /* 0x0000000e060d7981 */ /* 0x000ea8000c1e1900 */
[----:B------:R-:W3:Y:S04]  /*0610*/  LDG.E R12, desc[UR14][R6.64+0x4] ;  /* 0x0000040e060c7981 */ /* 0x000ee8000c1e1900 */
[----:B------:R-:W4:Y:S04]  /*0620*/  LDG.E R15, desc[UR14][R6.64+0x8] ;  /* 0x0000080e060f7981 */ /* 0x000f28000c1e1900 */
[----:B------:R-:W5:Y:S04]  /*0630*/  LDG.E R17, desc[UR14][R6.64+0xc] ;  /* 0x00000c0e06117981 */ /* 0x000f68000c1e1900 */
[----:B------:R-:W5:Y:S04]  /*0640*/  LDG.E R19, desc[UR14][R6.64+0x10] ;  /* 0x0000100e06137981 */ /* 0x000f68000c1e1900 */
[----:B------:R-:W5:Y:S04]  /*0650*/  LDG.E R21, desc[UR14][R6.64+0x14] ;  /* 0x0000140e06157981 */ /* 0x000f68000c1e1900 */
[----:B------:R-:W5:Y:S04]  /*0660*/  LDG.E R23, desc[UR14][R6.64+0x18] ;  /* 0x0000180e06177981 */ /* 0x000f68000c1e1900 */
[----:B------:R-:W5:Y:S01]  /*0670*/  LDG.E R25, desc[UR14][R6.64+0x1c] ;  /* 0x00001c0e06197981 */ /* 0x000f62000c1e1900 */
[----:B------:R-:W-:-:S04]  /*0680*/  IADD3 R3, P2, PT, R3, 0x8, RZ ;  /* 0x0000000803037810 */ /* 0x000fc80007f5e0ff */
[----:B------:R-:W-:Y:S01]  /*0690*/  IADD3.X R10, PT, PT, RZ, R10, RZ, P2, !PT ;  /* 0x0000000aff0a7210 */ /* 0x000fe200017fe4ff */
[----:B--2---:R-:W-:-:S04]  /*06a0*/  FADD R13, R0, R13 ;  /* 0x0000000d000d7221 */ /* 0x004fc80000000000 */
[----:B---3--:R-:W-:-:S04]  /*06b0*/  FADD R12, R13, R12 ;  /* 0x0000000c0d0c7221 */ /* 0x008fc80000000000 */
[----:B----4-:R-:W-:-:S04]  /*06c0*/  FADD R12, R12, R15 ;  /* 0x0000000f0c0c7221 */ /* 0x010fc80000000000 */
[----:B-----5:R-:W-:-:S04]  /*06d0*/  FADD R12, R12, R17 ;  /* 0x000000110c0c7221 */ /* 0x020fc80000000000 */
[----:B------:R-:W-:-:S04]  /*06e0*/  FADD R12, R12, R19 ;  /* 0x000000130c0c7221 */ /* 0x000fc80000000000 */
[----:B------:R-:W-:-:S04]  /*06f0*/  FADD R12, R12, R21 ;  /* 0x000000150c0c7221 */ /* 0x000fc80000000000 */
[----:B------:R-:W-:-:S04]  /*0700*/  FADD R12, R12, R23 ;  /* 0x000000170c0c7221 */ /* 0x000fc80000000000 */
[----:B------:R-:W-:-:S07]  /*0710*/  FADD R0, R12, R25 ;  /* 0x000000190c007221 */ /* 0x000fce0000000000 */
.L_x_4:
[----:B------:R-:W-:Y:S05]  /*0720*/  @!P1 BRA `(.L_x_1) ;  /* 0x0000000000949947 */ /* 0x000fea0003800000 */
[----:B------:R-:W-:-:S04]  /*0730*/  ISETP.GE.U32.AND P1, PT, R14, 0x4, PT ;  /* 0x000000040e00780c */ /* 0x000fc80003f26070 */
[----:B------:R-:W-:-:S13]  /*0740*/  ISETP.GE.U32.AND.EX P1, PT, RZ, RZ, PT, P1 ;  /* 0x000000ffff00720c */ /* 0x000fda0003f26110 */
[----:B------:R-:W0:Y:S01]  /*0750*/  @P1 LDC.64 R14, c[0x0][0x380] ;  /* 0x0000e000ff0e1b82 */ /* 0x000e220000000a00 */
[----:B------:R-:W-:-:S04]  /*0760*/  @P1 IADD3 R7, P2, PT, R3, R4, RZ ;  /* 0x0000000403071210 */ /* 0x000fc80007f5e0ff */
[----:B------:R-:W-:Y:S02]  /*0770*/  @P1 IADD3.X R12, PT, PT, R10, R11, RZ, P2, !PT ;  /* 0x0000000b0a0c1210 */ /* 0x000fe400017fe4ff */
[----:B0-----:R-:W-:-:S04]  /*0780*/  @P1 LEA R6, P2, R7, R14, 0x2 ;  /* 0x0000000e07061211 */ /* 0x001fc800078410ff */
[----:B------:R-:W-:-:S05]  /*0790*/  @P1 LEA.HI.X R7, R7, R15, R12, 0x2, P2 ;  /* 0x0000000f07071211 */ /* 0x000fca00010f140c */
[----:B------:R-:W2:Y:S04]  /*07a0*/  @P1 LDG.E R15, desc[UR14][R6.64] ;  /* 0x0000000e060f1981 */ /* 0x000ea8000c1e1900 */
[----:B------:R-:W3:Y:S04]  /*07b0*/  @P1 LDG.E R14, desc[UR14][R6.64+0x4] ;  /* 0x0000040e060e1981 */ /* 0x000ee8000c1e1900 */
[----:B------:R-:W4:Y:S04]  /*07c0*/  @P1 LDG.E R17, desc[UR14][R6.64+0x8] ;  /* 0x0000080e06111981 */ /* 0x000f28000c1e1900 */
[----:B------:R-:W5:Y:S01]  /*07d0*/  @P1 LDG.E R19, desc[UR14][R6.64+0xc] ;  /* 0x00000c0e06131981 */ /* 0x000f62000c1e1900 */
[----:B------:R-:W-:Y:S01]  /*07e0*/  HFMA2 R13, -RZ, RZ, 0, 0 ;  /* 0x00000000ff0d7431 */ /* 0x000fe200000001ff */
[----:B------:R-:W-:-:S02]  /*07f0*/  LOP3.LUT R12, R2, 0x3, RZ, 0xc0, !PT ;  /* 0x00000003020c7812 */ /* 0x000fc400078ec0ff */
[----:B------:R-:W-:Y:S02]  /*0800*/  @P1 IADD3 R3, P3, PT, R3, 0x4, RZ ;  /* 0x0000000403031810 */ /* 0x000fe40007f7e0ff */
[----:B------:R-:W-:-:S03]  /*0810*/  ISETP.NE.U32.AND P2, PT, R12, RZ, PT ;  /* 0x000000ff0c00720c */ /* 0x000fc60003f45070 */
[----:B------:R-:W-:Y:S01]  /*0820*/  @P1 IMAD.X R10, RZ, RZ, R10, P3 ;  /* 0x000000ffff0a1224 */ /* 0x000fe200018e060a */
[----:B------:R-:W-:Y:S01]  /*0830*/  ISETP.NE.AND.EX P2, PT, R13, RZ, PT, P2 ;  /* 0x000000ff0d00720c */ /* 0x000fe20003f45320 */
[----:B--2---:R-:W-:-:S04]  /*0840*/  @P1 FADD R15, R0, R15 ;  /* 0x0000000f000f1221 */ /* 0x004fc80000000000 */
[----:B---3--:R-:W-:-:S04]  /*0850*/  @P1 FADD R14, R15, R14 ;  /* 0x0000000e0f0e1221 */ /* 0x008fc80000000000 */
[----:B----4-:R-:W-:-:S04]  /*0860*/  @P1 FADD R14, R14, R17 ;  /* 0x000000110e0e1221 */ /* 0x010fc80000000000 */
[----:B-----5:R-:W-:Y:S01]  /*0870*/  @P1 FADD R0, R14, R19 ;  /* 0x000000130e001221 */ /* 0x020fe20000000000 */
[----:B------:R-:W-:Y:S06]  /*0880*/  @!P2 BRA `(.L_x_1) ;  /* 0x00000000003ca947 */ /* 0x000fec0003800000 */
[----:B------:R-:W0:Y:S01]  /*0890*/  LDCU.64 UR6, c[0x0][0x380] ;  /* 0x00007000ff0677ac */ /* 0x000e220008000a00 */
[----:B------:R-:W-:-:S04]  /*08a0*/  IADD3 R5, P1, PT, R3, R4, RZ ;  /* 0x0000000403057210 */ /* 0x000fc80007f3e0ff */
[----:B------:R-:W-:Y:S02]  /*08b0*/  IADD3.X R10, PT, PT, R10, R11, RZ, P1, !PT ;  /* 0x0000000b0a0a7210 */ /* 0x000fe40000ffe4ff */
[----:B0-----:R-:W-:-:S04]  /*08c0*/  LEA R2, P2, R5, UR6, 0x2 ;  /* 0x0000000605027c11 */ /* 0x001fc8000f8410ff */
[----:B------:R-:W-:-:S09]  /*08d0*/  LEA.HI.X R5, R5, UR7, R10, 0x2, P2 ;  /* 0x0000000705057c11 */ /* 0x000fd200090f140a */
.L_x_5:
[----:B------:R-:W-:-:S06]  /*08e0*/  MOV R3, R5 ;  /* 0x0000000500037202 */ /* 0x000fcc0000000f00 */
[----:B------:R0:W2:Y:S01]  /*08f0*/  LDG.E R3, desc[UR14][R2.64] ;  /* 0x0000000e02037981 */ /* 0x0000a2000c1e1900 */
[----:B------:R-:W-:-:S04]  /*0900*/  IADD3 R12, P1, PT, R12, -0x1, RZ ;  /* 0xffffffff0c0c7810 */ /* 0x000fc80007f3e0ff */
[----:B------:R-:W-:Y:S02]  /*0910*/  IADD3.X R13, PT, PT, R13, -0x1, RZ, P1, !PT ;  /* 0xffffffff0d0d7810 */ /* 0x000fe40000ffe4ff */
[----:B------:R-:W-:Y:S02]  /*0920*/  ISETP.NE.U32.AND P1, PT, R12, RZ, PT ;  /* 0x000000ff0c00720c */ /* 0x000fe40003f25070 */
[----:B0-----:R-:W-:Y:S02]  /*0930*/  IADD3 R2, P2, PT, R2, 0x4, RZ ;  /* 0x0000000402027810 */ /* 0x001fe40007f5e0ff */
[----:B------:R-:W-:Y:S02]  /*0940*/  ISETP.NE.AND.EX P1, PT, R13, RZ, PT, P1 ;  /* 0x000000ff0d00720c */ /* 0x000fe40003f25310 */
[----:B------:R-:W-:Y:S01]  /*0950*/  IADD3.X R5, PT, PT, RZ, R5, RZ, P2, !PT ;  /* 0x00000005ff057210 */ /* 0x000fe200017fe4ff */
[----:B--2---:R-:W-:-:S10]  /*0960*/  FADD R0, R3, R0 ;  /* 0x0000000003007221 */ /* 0x004fd40000000000 */
[----:B------:R-:W-:Y:S05]  /*0970*/  @P1 BRA `(.L_x_5) ;  /* 0xfffffffc00d81947 */ /* 0x000fea000383ffff */
.L_x_1:
[----:B------:R-:W0:Y:S01]  /*0980*/  LDCU.64 UR6, c[0x0][0x3b0] ;  /* 0x00007600ff0677ac */ /* 0x000e220008000a00 */
[----:B------:R-:W-:Y:S01]  /*0990*/  BSSY.RECONVERGENT B2, `(.L_x_6) ;  /* 0x000000d000027945 */ /* 0x000fe20003800200 */
[----:B0-----:R-:W0:Y:S08]  /*09a0*/  I2F.U64 R3, UR6 ;  /* 0x0000000600037d12 */ /* 0x001e300008301000 */
[----:B0-----:R-:W0:Y:S08]  /*09b0*/  MUFU.RCP R4, R3 ;  /* 0x0000000300047308 */ /* 0x001e300000001000 */
[----:B------:R-:W1:Y:S01]  /*09c0*/  FCHK P1, R0, R3 ;  /* 0x0000000300007302 */ /* 0x000e620000020000 */
[----:B0-----:R-:W-:-:S04]  /*09d0*/  FFMA R5, -R3, R4, 1 ;  /* 0x3f80000003057423 */ /* 0x001fc80000000104 */
[----:B------:R-:W-:-:S04]  /*09e0*/  FFMA R4, R4, R5, R4 ;  /* 0x0000000504047223 */ /* 0x000fc80000000004 */
[----:B------:R-:W-:-:S04]  /*09f0*/  FFMA R5, R4, R0, RZ ;  /* 0x0000000004057223 */ /* 0x000fc800000000ff */
[----:B------:R-:W-:-:S04]  /*0a00*/  FFMA R2, -R3, R5, R0 ;  /* 0x0000000503027223 */ /* 0x000fc80000000100 */
[----:B------:R-:W-:Y:S01]  /*0a10*/  FFMA R4, R4, R2, R5 ;  /* 0x0000000204047223 */ /* 0x000fe20000000005 */
[----:B-1----:R-:W-:Y:S06]  /*0a20*/  @!P1 BRA `(.L_x_7) ;  /* 0x00000000000c9947 */ /* 0x002fec0003800000 */
[----:B------:R-:W-:-:S07]  /*0a30*/  MOV R2, 0xa50 ;  /* 0x00000a5000027802 */ /* 0x000fce0000000f00 */
[----:B------:R-:W-:Y:S05]  /*0a40*/  CALL.REL.NOINC `($__internal_1_$__cuda_sm3x_div_rn_noftz_f32_slowpath) ;  /* 0x0000002800687944 */ /* 0x000fea0003c00000 */
[----:B------:R-:W-:-:S07]  /*0a50*/  IMAD.MOV.U32 R4, RZ, RZ, R0 ;  /* 0x000000ffff047224 */ /* 0x000fce00078e0000 */
.L_x_7:
[----:B------:R-:W-:Y:S05]  /*0a60*/  BSYNC.RECONVERGENT B2 ;  /* 0x0000000000027941 */ /* 0x000fea0003800200 */
.L_x_6:
[----:B------:R-:W-:Y:S01]  /*0a70*/  HFMA2 R16, -RZ, RZ, 0, 0 ;  /* 0x00000000ff107431 */ /* 0x000fe200000001ff */
[----:B------:R-:W-:Y:S06]  /*0a80*/  @!P0 BRA `(.L_x_8) ;  /* 0x0000000800988947 */ /* 0x000fec0003800000 */
[----:B------:R-:W0:Y:S01]  /*0a90*/  LDC.64 R6, c[0x0][0x3b0] ;  /* 0x0000ec00ff067b82 */ /* 0x000e220000000a00 */
[----:B------:R-:W-:Y:S01]  /*0aa0*/  MOV R10, R8 ;  /* 0x00000008000a7202 */ /* 0x000fe20000000f00 */
[----:B------:R-:W-:Y:S01]  /*0ab0*/  IMAD.MOV.U32 R16, RZ, RZ, RZ ;  /* 0x000000ffff107224 */ /* 0x000fe200078e00ff */
[----:B------:R-:W-:Y:S02]  /*0ac0*/  MOV R11, RZ ;  /* 0x000000ff000b7202 */ /* 0x000fe40000000f00 */
[----:B------:R-:W-:-:S03]  /*0ad0*/  MOV R5, RZ ;  /* 0x000000ff00057202 */ /* 0x000fc60000000f00 */
[----:B------:R-:W1:Y:S01]  /*0ae0*/  LDC.64 R12, c[0x0][0x3a8] ;  /* 0x0000ea00ff0c7b82 */ /* 0x000e620000000a00 */
[C---:B0-----:R-:W-:Y:S02]  /*0af0*/  ISETP.GE.U32.AND P0, PT, R6.reuse, 0x10, PT ;  /* 0x000000100600780c */ /* 0x041fe40003f06070 */
[----:B------:R-:W-:Y:S02]  /*0b00*/  LOP3.LUT R20, R6, 0xf, RZ, 0xc0, !PT ;  /* 0x0000000f06147812 */ /* 0x000fe400078ec0ff */
[----:B------:R-:W-:Y:S02]  /*0b10*/  ISETP.GE.U32.AND.EX P1, PT, R7, RZ, PT, P0 ;  /* 0x000000ff0700720c */ /* 0x000fe40003f26100 */
[----:B------:R-:W-:Y:S01]  /*0b20*/  ISETP.NE.U32.AND P2, PT, R20, RZ, PT ;  /* 0x000000ff1400720c */ /* 0x000fe20003f45070 */
[----:B-1----:R-:W-:-:S03]  /*0b30*/  IMAD.WIDE.U32 R10, R12, UR4, R10 ;  /* 0x000000040c0a7c25 */ /* 0x002fc6000f8e000a */
[----:B------:R-:W-:Y:S01]  /*0b40*/  ISETP.NE.AND.EX P0, PT, RZ, RZ, PT, P2 ;  /* 0x000000ffff00720c */ /* 0x000fe20003f05320 */
[----:B------:R-:W-:-:S04]  /*0b50*/  IMAD R13, R13, UR4, R11 ;  /* 0x000000040d0d7c24 */ /* 0x000fc8000f8e020b */
[----:B------:R-:W-:-:S04]  /*0b60*/  IMAD R13, R13, R6, RZ ;  /* 0x000000060d0d7224 */ /* 0x000fc800078e02ff */
[C---:B------:R-:W-:Y:S01]  /*0b70*/  IMAD R13, R10.reuse, R7, R13 ;  /* 0x000000070a0d7224 */ /* 0x040fe200078e020d */
[----:B------:R-:W-:Y:S01]  /*0b80*/  MOV R7, RZ ;  /* 0x000000ff00077202 */ /* 0x000fe20000000f00 */
[----:B------:R-:W-:-:S05]  /*0b90*/  IMAD.WIDE.U32 R10, R10, R6, RZ ;  /* 0x000000060a0a7225 */ /* 0x000fca00078e00ff */
[----:B------:R-:W-:Y:S01]  /*0ba0*/  IADD3 R14, PT, PT, R11, R13, RZ ;  /* 0x0000000d0b0e7210 */ /* 0x000fe20007ffe0ff */
[----:B------:R-:W-:Y:S06]  /*0bb0*/  @!P1 BRA `(.L_x_9) ;  /* 0x0000000400049947 */ /* 0x000fec0003800000 */
[----:B------:R-:W0:Y:S01]  /*0bc0*/  LDCU.64 UR6, c[0x0][0x380] ;  /* 0x00007000ff0677ac */ /* 0x000e220008000a00 */
[----:B------:R-:W1:Y:S01]  /*0bd0*/  LDC R7, c[0x0][0x3b4] ;  /* 0x0000ed00ff077b82 */ /* 0x000e620000000800 */
[----:B------:R-:W-:Y:S01]  /*0be0*/  LOP3.LUT R5, R6, 0xfffffff0, RZ, 0xc0, !PT ;  /* 0xfffffff006057812 */ /* 0x000fe200078ec0ff */
[----:B------:R-:W-:-:S03]  /*0bf0*/  IMAD.MOV.U32 R16, RZ, RZ, RZ ;  /* 0x000000ffff107224 */ /* 0x000fc600078e00ff */
[----:B------:R-:W-:Y:S02]  /*0c00*/  MOV R2, R5 ;  /* 0x0000000500027202 */ /* 0x000fe40000000f00 */
[----:B0-----:R-:W-:-:S04]  /*0c10*/  LEA R12, P1, R10, UR6, 0x2 ;  /* 0x000000060a0c7c11 */ /* 0x001fc8000f8210ff */
[----:B------:R-:W-:Y:S02]  /*0c20*/  IADD3 R12, P2, PT, R12, 0x20, RZ ;  /* 0x000000200c0c7810 */ /* 0x000fe40007f5e0ff */
[----:B------:R-:W-:Y:S02]  /*0c30*/  LEA.HI.X R13, R10, UR7, R14, 0x2, P1 ;  /* 0x000000070a0d7c11 */ /* 0x000fe400088f140e */
[----:B-1----:R-:W-:Y:S02]  /*0c40*/  MOV R0, R7 ;  /* 0x0000000700007202 */ /* 0x002fe40000000f00 */
[----:B------:R-:W-:-:S07]  /*0c50*/  IADD3.X R13, PT, PT, RZ, R13, RZ, P2, !PT ;  /* 0x0000000dff0d7210 */ /* 0x000fce00017fe4ff */
.L_x_10:
        /* <DEDUP_REMOVED lines=8> */
[----:B------:R-:W5:Y:S01]  /*0ce0*/  LDG.E R17, desc[UR14][R12.64] ;  /* 0x0000000e0c117981 */ /* 0x000f62000c1e1900 */
[----:B--2---:R-:W-:-:S03]  /*0cf0*/  FADD R29, R15, -R4 ;  /* 0x800000040f1d7221 */ /* 0x004fc60000000000 */
[----:B------:R-:W2:Y:S01]  /*0d00*/  LDG.E R15, desc[UR14][R12.64+0x4] ;  /* 0x0000040e0c0f7981 */ /* 0x000ea2000c1e1900 */
[----:B------:R-:W-:Y:S01]  /*0d10*/  FFMA R16, R29, R29, R16 ;  /* 0x0000001d1d107223 */ /* 0x000fe20000000010 */
[--C-:B---3--:R-:W-:Y:S02]  /*0d20*/  FADD R22, R22, -R4.reuse ;  /* 0x8000000416167221 */ /* 0x108fe40000000000 */
[----:B------:R-:W3:Y:S01]  /*0d30*/  LDG.E R29, desc[UR14][R12.64+0x8] ;  /* 0x0000080e0c1d7981 */ /* 0x000ee2000c1e1900 */
[----:B----4-:R-:W-:Y:S01]  /*0d40*/  FADD R18, R18, -R4 ;  /* 0x8000000412127221 */ /* 0x010fe20000000000 */
[----:B------:R-:W-:Y:S02]  /*0d50*/  FFMA R22, R22, R22, R16 ;  /* 0x0000001616167223 */ /* 0x000fe40000000010 */
[----:B------:R-:W4:Y:S02]  /*0d60*/  LDG.E R16, desc[UR14][R12.64+0xc] ;  /* 0x00000c0e0c107981 */ /* 0x000f24000c1e1900 */
[----:B------:R-:W-:-:S02]  /*0d70*/  FFMA R22, R18, R18, R22 ;  /* 0x0000001212167223 */ /* 0x000fc40000000016 */
[----:B------:R-:W4:Y:S01]  /*0d80*/  LDG.E R18, desc[UR14][R12.64+0x10] ;  /* 0x0000100e0c127981 */ /* 0x000f22000c1e1900 */
[----:B-----5:R-:W-:-:S03]  /*0d90*/  FADD R24, R27, -R4 ;  /* 0x800000041b187221 */ /* 0x020fc60000000000 */
[----:B------:R-:W5:Y:S01]  /*0da0*/  LDG.E R27, desc[UR14][R12.64+0x14] ;  /* 0x0000140e0c1b7981 */ /* 0x000f62000c1e1900 */
[----:B------:R-:W-:Y:S01]  /*0db0*/  FFMA R22, R24, R24, R22 ;  /* 0x0000001818167223 */ /* 0x000fe20000000016 */
[----:B------:R-:W-:Y:S02]  /*0dc0*/  FADD R24, R25, -R4 ;  /* 0x8000000419187221 */ /* 0x000fe40000000000 */
[----:B------:R-:W5:Y:S02]  /*0dd0*/  LDG.E R25, desc[UR14][R12.64+0x18] ;  /* 0x0000180e0c197981 */ /* 0x000f64000c1e1900 */
[----:B------:R-:W-:Y:S02]  /*0de0*/  FFMA R24, R24, R24, R22 ;  /* 0x0000001818187223 */ /* 0x000fe40000000016 */
[----:B------:R0:W5:Y:S01]  /*0df0*/  LDG.E R22, desc[UR14][R12.64+0x1c] ;  /* 0x00001c0e0c167981 */ /* 0x000162000c1e1900 */
[--C-:B------:R-:W-:Y:S01]  /*0e00*/  FADD R23, R23, -R4.reuse ;  /* 0x8000000417177221 */ /* 0x100fe20000000000 */
[--C-:B------:R-:W-:Y:S01]  /*0e10*/  FADD R21, R21, -R4.reuse ;  /* 0x8000000415157221 */ /* 0x100fe20000000000 */
[----:B------:R-:W-:Y:S01]  /*0e20*/  FADD R19, R19, -R4 ;  /* 0x8000000413137221 */ /* 0x000fe20000000000 */
[----:B------:R-:W-:Y:S01]  /*0e30*/  IADD3 R2, P1, PT, R2, -0x10, RZ ;  /* 0xfffffff002027810 */ /* 0x000fe20007f3e0ff */
[----:B------:R-:W-:Y:S01]  /*0e40*/  FFMA R24, R23, R23, R24 ;  /* 0x0000001717187223 */ /* 0x000fe20000000018 */
[----:B------:R-:W-:-:S02]  /*0e50*/  FADD R17, R17, -R4 ;  /* 0x8000000411117221 */ /* 0x000fc40000000000 */
[----:B------:R-:W-:Y:S01]  /*0e60*/  IADD3.X R0, PT, PT, R0, -0x1, RZ, P1, !PT ;  /* 0xffffffff00007810 */ /* 0x000fe20000ffe4ff */
[----:B------:R-:W-:Y:S01]  /*0e70*/  FFMA R24, R21, R21, R24 ;  /* 0x0000001515187223 */ /* 0x000fe20000000018 */
[----:B------:R-:W-:Y:S02]  /*0e80*/  ISETP.NE.U32.AND P1, PT, R2, RZ, PT ;  /* 0x000000ff0200720c */ /* 0x000fe40003f25070 */
[----:B0-----:R-:W-:Y:S01]  /*0e90*/  IADD3 R12, P2, PT, R12, 0x40, RZ ;  /* 0x000000400c0c7810 */ /* 0x001fe20007f5e0ff */
[----:B------:R-:W-:Y:S01]  /*0ea0*/  FFMA R24, R19, R19, R24 ;  /* 0x0000001313187223 */ /* 0x000fe20000000018 */
[----:B------:R-:W-:-:S03]  /*0eb0*/  ISETP.NE.AND.EX P1, PT, R0, RZ, PT, P1 ;  /* 0x000000ff0000720c */ /* 0x000fc60003f25310 */
[----:B------:R-:W-:Y:S01]  /*0ec0*/  FFMA R24, R17, R17, R24 ;  /* 0x0000001111187223 */ /* 0x000fe20000000018 */
[----:B------:R-:W-:Y:S02]  /*0ed0*/  IMAD.X R13, RZ, RZ, R13, P2 ;  /* 0x000000ffff0d7224 */ /* 0x000fe400010e060d */
[----:B--2---:R-:W-:-:S04]  /*0ee0*/  FADD R15, R15, -R4 ;  /* 0x800000040f0f7221 */ /* 0x004fc80000000000 */
[----:B------:R-:W-:Y:S01]  /*0ef0*/  FFMA R24, R15, R15, R24 ;  /* 0x0000000f0f187223 */ /* 0x000fe20000000018 */
[----:B---3--:R-:W-:-:S04]  /*0f00*/  FADD R29, R29, -R4 ;  /* 0x800000041d1d7221 */ /* 0x008fc80000000000 */
[----:B------:R-:W-:Y:S01]  /*0f10*/  FFMA R24, R29, R29, R24 ;  /* 0x0000001d1d187223 */ /* 0x000fe20000000018 */
[----:B----4-:R-:W-:-:S04]  /*0f20*/  FADD R15, R16, -R4 ;  /* 0x80000004100f7221 */ /* 0x010fc80000000000 */
[----:B------:R-:W-:Y:S01]  /*0f30*/  FFMA R24, R15, R15, R24 ;  /* 0x0000000f0f187223 */ /* 0x000fe20000000018 */
[--C-:B------:R-:W-:Y:S01]  /*0f40*/  FADD R15, R18, -R4.reuse ;  /* 0x80000004120f7221 */ /* 0x100fe20000000000 */
[----:B-----5:R-:W-:-:S03]  /*0f50*/  FADD R27, R27, -R4 ;  /* 0x800000041b1b7221 */ /* 0x020fc60000000000 */
[----:B------:R-:W-:Y:S01]  /*0f60*/  FFMA R24, R15, R15, R24 ;  /* 0x0000000f0f187223 */ /* 0x000fe20000000018 */
[----:B------:R-:W-:-:S03]  /*0f70*/  FADD R25, R25, -R4 ;  /* 0x8000000419197221 */ /* 0x000fc60000000000 */
[----:B------:R-:W-:Y:S01]  /*0f80*/  FFMA R24, R27, R27, R24 ;  /* 0x0000001b1b187223 */ /* 0x000fe20000000018 */
[----:B------:R-:W-:-:S03]  /*0f90*/  FADD R15, R22, -R4 ;  /* 0x80000004160f7221 */ /* 0x000fc60000000000 */
[----:B------:R-:W-:-:S04]  /*0fa0*/  FFMA R24, R25, R25, R24 ;  /* 0x0000001919187223 */ /* 0x000fc80000000018 */
[----:B------:R-:W-:Y:S01]  /*0fb0*/  FFMA R16, R15, R15, R24 ;  /* 0x0000000f0f107223 */ /* 0x000fe20000000018 */
[----:B------:R-:W-:Y:S06]  /*0fc0*/  @P1 BRA `(.L_x_10) ;  /* 0xfffffffc00241947 */ /* 0x000fec000383ffff */
.L_x_9:
        /* <DEDUP_REMOVED lines=8> */
[----:B------:R-:W-:-:S04]  /*1050*/  IADD3 R2, P0, PT, R5, R10, RZ ;  /* 0x0000000a05027210 */ /* 0x000fc80007f1e0ff */
[----:B------:R-:W-:Y:S02]  /*1060*/  IADD3.X R13, PT, PT, R7, R14, RZ, P0, !PT ;  /* 0x0000000e070d7210 */ /* 0x000fe400007fe4ff */
        /* <DEDUP_REMOVED lines=12> */
[----:B--2---:R-:W-:-:S04]  /*1130*/  FADD R23, R23, -R4 ;  /* 0x8000000417177221 */ /* 0x004fc80000000000 */
[----:B------:R-:W-:Y:S01]  /*1140*/  FFMA R16, R23, R23, R16 ;  /* 0x0000001717107223 */ /* 0x000fe20000000010 */
[--C-:B---3--:R-:W-:Y:S01]  /*1150*/  FADD R25, R25, -R4.reuse ;  /* 0x8000000419197221 */ /* 0x108fe20000000000 */
[----:B----4-:R-:W-:-:S03]  /*1160*/  FADD R27, R27, -R4 ;  /* 0x800000041b1b7221 */ /* 0x010fc60000000000 */
[----:B------:R-:W-:Y:S01]  /*1170*/  FFMA R16, R25, R25, R16 ;  /* 0x0000001919107223 */ /* 0x000fe20000000010 */
[----:B-----5:R-:W-:-:S03]  /*1180*/  FADD R29, R29, -R4 ;  /* 0x800000041d1d7221 */ /* 0x020fc60000000000 */
[----:B------:R-:W-:Y:S01]  /*1190*/  FFMA R16, R27, R27, R16 ;  /* 0x0000001b1b107223 */ /* 0x000fe20000000010 */
[----:B------:R-:W-:-:S03]  /*11a0*/  FADD R19, R19, -R4 ;  /* 0x8000000413137221 */ /* 0x000fc60000000000 */
[----:B------:R-:W-:Y:S01]  /*11b0*/  FFMA R16, R29, R29, R16 ;  /* 0x0000001d1d107223 */ /* 0x000fe20000000010 */
[----:B------:R-:W-:-:S03]  /*11c0*/  FADD R15, R15, -R4 ;  /* 0x800000040f0f7221 */ /* 0x000fc60000000000 */
[----:B------:R-:W-:Y:S01]  /*11d0*/  FFMA R16, R19, R19, R16 ;  /* 0x0000001313107223 */ /* 0x000fe20000000010 */
[----:B------:R-:W-:-:S03]  /*11e0*/  FADD R17, R17, -R4 ;  /* 0x8000000411117221 */ /* 0x000fc60000000000 */
[----:B------:R-:W-:Y:S01]  /*11f0*/  FFMA R16, R15, R15, R16 ;  /* 0x0000000f0f107223 */ /* 0x000fe20000000010 */
[----:B------:R-:W-:-:S03]  /*1200*/  FADD R21, R21, -R4 ;  /* 0x8000000415157221 */ /* 0x000fc60000000000 */
[----:B------:R-:W-:-:S04]  /*1210*/  FFMA R16, R17, R17, R16 ;  /* 0x0000001111107223 */ /* 0x000fc80000000010 */
[----:B------:R-:W-:-:S07]  /*1220*/  FFMA R16, R21, R21, R16 ;  /* 0x0000001515107223 */ /* 0x000fce0000000010 */
.L_x_11:
        /* <DEDUP_REMOVED lines=18> */
[--C-:B--2---:R-:W-:Y:S01]  /*1350*/  @P0 FADD R15, R15, -R4.reuse ;  /* 0x800000040f0f0221 */ /* 0x104fe20000000000 */
[----:B---3--:R-:W-:-:S03]  /*1360*/  @P0 FADD R0, R17, -R4 ;  /* 0x8000000411000221 */ /* 0x008fc60000000000 */
[----:B------:R-:W-:-:S04]  /*1370*/  @P0 FFMA R15, R15, R15, R16 ;  /* 0x0000000f0f0f0223 */ /* 0x000fc80000000010 */
[----:B------:R-:W-:Y:S01]  /*1380*/  @P0 FFMA R15, R0, R0, R15 ;  /* 0x00000000000f0223 */ /* 0x000fe2000000000f */
[----:B----4-:R-:W-:-:S04]  /*1390*/  @P0 FADD R0, R19, -R4 ;  /* 0x8000000413000221 */ /* 0x010fc80000000000 */
[----:B------:R-:W-:Y:S01]  /*13a0*/  @P0 FFMA R15, R0, R0, R15 ;  /* 0x00000000000f0223 */ /* 0x000fe2000000000f */
[----:B-----5:R-:W-:-:S04]  /*13b0*/  @P0 FADD R0, R21, -R4 ;  /* 0x8000000415000221 */ /* 0x020fc80000000000 */
[----:B------:R-:W-:Y:S01]  /*13c0*/  @P0 FFMA R16, R0, R0, R15 ;  /* 0x0000000000100223 */ /* 0x000fe2000000000f */
[----:B------:R-:W-:Y:S06]  /*13d0*/  @!P1 BRA `(.L_x_8) ;  /* 0x0000000000449947 */ /* 0x000fec0003800000 */
[----:B------:R-:W0:Y:S01]  /*13e0*/  LDCU.64 UR6, c[0x0][0x380] ;  /* 0x00007000ff0677ac */ /* 0x000e220008000a00 */
[----:B------:R-:W-:-:S04]  /*13f0*/  IADD3 R5, P0, PT, R5, R10, RZ ;  /* 0x0000000a05057210 */ /* 0x000fc80007f1e0ff */
[----:B------:R-:W-:Y:S02]  /*1400*/  IADD3.X R14, PT, PT, R7, R14, RZ, P0, !PT ;  /* 0x0000000e070e7210 */ /* 0x000fe400007fe4ff */
[----:B0-----:R-:W-:-:S04]  /*1410*/  LEA R0, P1, R5, UR6, 0x2 ;  /* 0x0000000605007c11 */ /* 0x001fc8000f8210ff */
[----:B------:R-:W-:-:S09]  /*1420*/  LEA.HI.X R7, R5, UR7, R14, 0x2, P1 ;  /* 0x0000000705077c11 */ /* 0x000fd200088f140e */
.L_x_12:
[----:B------:R-:W-:Y:S02]  /*1430*/  MOV R10, R0 ;  /* 0x00000000000a7202 */ /* 0x000fe40000000f00 */
[----:B------:R-:W-:-:S05]  /*1440*/  MOV R11, R7 ;  /* 0x00000007000b7202 */ /* 0x000fca0000000f00 */
[----:B------:R-:W2:Y:S01]  /*1450*/  LDG.E R5, desc[UR14][R10.64] ;  /* 0x0000000e0a057981 */ /* 0x000ea2000c1e1900 */
[----:B------:R-:W-:Y:S02]  /*1460*/  IADD3 R6, P0, PT, R6, -0x1, RZ ;  /* 0xffffffff06067810 */ /* 0x000fe40007f1e0ff */
[----:B------:R-:W-:Y:S02]  /*1470*/  IADD3 R0, P1, PT, R0, 0x4, RZ ;  /* 0x0000000400007810 */ /* 0x000fe40007f3e0ff */
[----:B------:R-:W-:Y:S02]  /*1480*/  IADD3.X R2, PT, PT, R2, -0x1, RZ, P0, !PT ;  /* 0xffffffff02027810 */ /* 0x000fe400007fe4ff */
[----:B------:R-:W-:Y:S02]  /*1490*/  ISETP.NE.U32.AND P0, PT, R6, RZ, PT ;  /* 0x000000ff0600720c */ /* 0x000fe40003f05070 */
[----:B------:R-:W-:Y:S02]  /*14a0*/  IADD3.X R7, PT, PT, RZ, R7, RZ, P1, !PT ;  /* 0x00000007ff077210 */ /* 0x000fe40000ffe4ff */
[----:B------:R-:W-:Y:S01]  /*14b0*/  ISETP.NE.AND.EX P0, PT, R2, RZ, PT, P0 ;  /* 0x000000ff0200720c */ /* 0x000fe20003f05300 */
[----:B--2---:R-:W-:-:S04]  /*14c0*/  FADD R5, R5, -R4 ;  /* 0x8000000405057221 */ /* 0x004fc80000000000 */
[----:B------:R-:W-:-:S08]  /*14d0*/  FFMA R16, R5, R5, R16 ;  /* 0x0000000505107223 */ /* 0x000fd00000000010 */
[----:B------:R-:W-:Y:S05]  /*14e0*/  @P0 BRA `(.L_x_12) ;  /* 0xfffffffc00d00947 */ /* 0x000fea000383ffff */
.L_x_8:
[----:B------:R-:W0:Y:S01]  /*14f0*/  MUFU.RCP R0, R3 ;  /* 0x0000000300007308 */ /* 0x000e220000001000 */
[----:B------:R-:W1:Y:S01]  /*1500*/  LDCU.64 UR6, c[0x0][0x3b0] ;  /* 0x00007600ff0677ac */ /* 0x000e620008000a00 */
[----:B------:R-:W-:Y:S06]  /*1510*/  BSSY.RECONVERGENT B2, `(.L_x_13) ;  /* 0x000000d000027945 */ /* 0x000fec0003800200 */
[----:B------:R-:W2:Y:S01]  /*1520*/  FCHK P1, R16, R3 ;  /* 0x0000000310007302 */ /* 0x000ea20000020000 */
[----:B0-----:R-:W-:Y:S01]  /*1530*/  FFMA R5, -R3, R0, 1 ;  /* 0x3f80000003057423 */ /* 0x001fe20000000100 */
[----:B-1----:R-:W-:-:S03]  /*1540*/  ISETP.NE.U32.AND P0, PT, RZ, UR6, PT ;  /* 0x00000006ff007c0c */ /* 0x002fc6000bf05070 */
[----:B------:R-:W-:Y:S01]  /*1550*/  FFMA R0, R0, R5, R0 ;  /* 0x0000000500007223 */ /* 0x000fe20000000000 */
[----:B------:R-:W-:-:S03]  /*1560*/  ISETP.NE.AND.EX P0, PT, RZ, UR7, PT, P0 ;  /* 0x00000007ff007c0c */ /* 0x000fc6000bf05300 */
[----:B------:R-:W-:-:S04]  /*1570*/  FFMA R5, R0, R16, RZ ;  /* 0x0000001000057223 */ /* 0x000fc800000000ff */
[----:B------:R-:W-:-:S04]  /*1580*/  FFMA R2, -R3, R5, R16 ;  /* 0x0000000503027223 */ /* 0x000fc80000000110 */
[----:B------:R-:W-:Y:S01]  /*1590*/  FFMA R0, R0, R2, R5 ;  /* 0x0000000200007223 */ /* 0x000fe20000000005 */
[----:B--2---:R-:W-:Y:S06]  /*15a0*/  @!P1 BRA `(.L_x_14) ;  /* 0x00000000000c9947 */ /* 0x004fec0003800000 */
[----:B------:R-:W-:Y:S01]  /*15b0*/  IMAD.MOV.U32 R0, RZ, RZ, R16 ;  /* 0x000000ffff007224 */ /* 0x000fe200078e0010 */
[----:B------:R-:W-:-:S07]  /*15c0*/  MOV R2, 0x15e0 ;  /* 0x000015e000027802 */ /* 0x000fce0000000f00 */
[----:B------:R-:W-:Y:S05]  /*15d0*/  CALL.REL.NOINC `($__internal_1_$__cuda_sm3x_div_rn_noftz_f32_slowpath) ;  /* 0x0000001c00847944 */ /* 0x000fea0003c00000 */
.L_x_14:
[----:B------:R-:W-:Y:S05]  /*15e0*/  BSYNC.RECONVERGENT B2 ;  /* 0x0000000000027941 */ /* 0x000fea0003800200 */
.L_x_13:
[----:B------:R-:W-:Y:S01]  /*15f0*/  FADD R0, R0, 9.9999997473787516356e-06 ;  /* 0x3727c5ac00007421 */ /* 0x000fe20000000000 */
[----:B------:R-:W-:Y:S03]  /*1600*/  BSSY.RECONVERGENT B0, `(.L_x_15) ;  /* 0x000000d000007945 */ /* 0x000fe60003800200 */
[----:B------:R0:W1:Y:S01]  /*1610*/  MUFU.RSQ R5, R0 ;  /* 0x0000000000057308 */ /* 0x0000620000001400 */
[----:B------:R-:W-:-:S04]  /*1620*/  IADD3 R2, PT, PT, R0, -0xd000000, RZ ;  /* 0xf300000000027810 */ /* 0x000fc80007ffe0ff */
[----:B------:R-:W-:-:S13]  /*1630*/  ISETP.GT.U32.AND P1, PT, R2, 0x727fffff, PT ;  /* 0x727fffff0200780c */ /* 0x000fda0003f24070 */
[----:B01----:R-:W-:Y:S05]  /*1640*/  @!P1 BRA `(.L_x_16) ;  /* 0x0000000000109947 */ /* 0x003fea0003800000 */
[----:B------:R-:W-:-:S07]  /*1650*/  MOV R10, 0x1670 ;  /* 0x00001670000a7802 */ /* 0x000fce0000000f00 */
[----:B------:R-:W-:Y:S05]  /*1660*/  CALL.REL.NOINC `($__internal_0_$__cuda_sm20_sqrt_rn_f32_slowpath) ;  /* 0x0000001c00047944 */ /* 0x000fea0003c00000 */
[----:B------:R-:W-:Y:S01]  /*1670*/  MOV R3, R0 ;  /* 0x0000000000037202 */ /* 0x000fe20000000f00 */
[----:B------:R-:W-:Y:S06]  /*1680*/  BRA `(.L_x_17) ;  /* 0x0000000000107947 */ /* 0x000fec0003800000 */
.L_x_16:
[----:B------:R-:W-:Y:S01]  /*1690*/  FMUL.FTZ R3, R0, R5 ;  /* 0x0000000500037220 */ /* 0x000fe20000410000 */
[----:B------:R-:W-:-:S03]  /*16a0*/  FMUL.FTZ R2, R5, 0.5 ;  /* 0x3f00000005027820 */ /* 0x000fc60000410000 */
[----:B------:R-:W-:-:S04]  /*16b0*/  FFMA R0, -R3, R3, R0 ;  /* 0x0000000303007223 */ /* 0x000fc80000000100 */
[----:B------:R-:W-:-:S07]  /*16c0*/  FFMA R3, R0, R2, R3 ;  /* 0x0000000200037223 */ /* 0x000fce0000000003 */
.L_x_17:
[----:B------:R-:W-:Y:S05]  /*16d0*/  BSYNC.RECONVERGENT B0 ;  /* 0x0000000000007941 */ /* 0x000fea0003800200 */
.L_x_15:
[----:B------:R-:W-:Y:S05]  /*16e0*/  @!P0 EXIT ;  /* 0x000000000000894d */ /* 0x000fea0003800000 */
[----:B------:R-:W0:Y:S01]  /*16f0*/  LDC.64 R6, c[0x0][0x3a8] ;  /* 0x0000ea00ff067b82 */ /* 0x000e220000000a00 */
[----:B------:R-:W1:Y:S01]  /*1700*/  LDCU.64 UR12, c[0x0][0x3b0] ;  /* 0x00007600ff0c77ac */ /* 0x000e620008000a00 */
[----:B------:R-:W-:Y:S01]  /*1710*/  HFMA2 R9, -RZ, RZ, 0, 0 ;  /* 0x00000000ff097431 */ /* 0x000fe200000001ff */
[----:B------:R-:W-:Y:S01]  /*1720*/  UMOV UR5, URZ ;  /* 0x000000ff00057c82 */ /* 0x000fe20008000000 */
[----:B-1----:R-:W-:Y:S02]  /*1730*/  UISETP.GE.U32.AND UP0, UPT, UR12, 0x8, UPT ;  /* 0x000000080c00788c */ /* 0x002fe4000bf06070 */
[----:B------:R-:W-:Y:S02]  /*1740*/  ULOP3.LUT UR16, UR12, 0x7, URZ, 0xc0, !UPT ;  /* 0x000000070c107892 */ /* 0x000fe4000f8ec0ff */
[----:B------:R-:W-:Y:S01]  /*1750*/  UISETP.GE.U32.AND.EX UP0, UPT, UR13, URZ, UPT, UP0 ;  /* 0x000000ff0d00728c */ /* 0x000fe2000bf06100 */
[----:B0-----:R-:W-:-:S04]  /*1760*/  IMAD.WIDE.U32 R8, R6, UR4, R8 ;  /* 0x0000000406087c25 */ /* 0x001fc8000f8e0008 */
[----:B------:R-:W-:Y:S01]  /*1770*/  IMAD R7, R7, UR4, R9 ;  /* 0x0000000407077c24 */ /* 0x000fe2000f8e0209 */
[----:B------:R-:W-:Y:S01]  /*1780*/  UMOV UR4, URZ ;  /* 0x000000ff00047c82 */ /* 0x000fe20008000000 */
[----:B------:R-:W-:-:S04]  /*1790*/  IMAD.WIDE.U32 R16, R8, UR12, RZ ;  /* 0x0000000c08107c25 */ /* 0x000fc8000f8e00ff */
[----:B------:R-:W-:-:S04]  /*17a0*/  IMAD R7, R7, UR12, RZ ;  /* 0x0000000c07077c24 */ /* 0x000fc8000f8e02ff */
[----:B------:R-:W-:-:S05]  /*17b0*/  IMAD R5, R8, UR13, R7 ;  /* 0x0000000d08057c24 */ /* 0x000fca000f8e0207 */
[----:B------:R-:W-:Y:S01]  /*17c0*/  IADD3 R5, PT, PT, R17, R5, RZ ;  /* 0x0000000511057210 */ /* 0x000fe20007ffe0ff */
[----:B------:R-:W-:Y:S06]  /*17d0*/  BRA.U !UP0, `(.L_x_18) ;  /* 0x0000000d08107547 */ /* 0x000fec000b800000 */
[----:B------:R-:W0:Y:S01]  /*17e0*/  LDCU.128 UR8, c[0x0][0x390] ;  /* 0x00007200ff0877ac */ /* 0x000e220008000c00 */
[C---:B------:R-:W-:Y:S01]  /*17f0*/  LEA R2, P0, R16.reuse, 0x10, 0x2 ;  /* 0x0000001010027811 */ /* 0x040fe200078010ff */
[----:B------:R-:W1:Y:S03]  /*1800*/  LDCU.128 UR20, c[0x0][0x380] ;  /* 0x00007000ff1477ac */ /* 0x000e660008000c00 */
[----:B------:R-:W-:Y:S01]  /*1810*/  LEA.HI.X R21, R16, RZ, R5, 0x2, P0 ;  /* 0x000000ff10157211 */ /* 0x000fe200000f1405 */
[----:B------:R-:W2:Y:S01]  /*1820*/  LDCU UR5, c[0x0][0x3b4] ;  /* 0x00007680ff0577ac */ /* 0x000ea20008000800 */
[----:B------:R-:W-:Y:S02]  /*1830*/  ULOP3.LUT UR4, UR12, 0xfffffff8, URZ, 0xc0, !UPT ;  /* 0xfffffff80c047892 */ /* 0x000fe4000f8ec0ff */
[----:B0-----:R-:W-:Y:S02]  /*1840*/  UIADD3 UR8, UP0, UPT, UR8, 0x10, URZ ;  /* 0x0000001008087890 */ /* 0x001fe4000ff1e0ff */
[----:B------:R-:W-:-:S02]  /*1850*/  UIADD3 UR6, UP1, UPT, UR10, 0x10, URZ ;  /* 0x000000100a067890 */ /* 0x000fc4000ff3e0ff */
[----:B------:R-:W-:Y:S01]  /*1860*/  UIADD3.X UR9, UPT, UPT, URZ, UR9, URZ, UP0, !UPT ;  /* 0x00000009ff097290 */ /* 0x000fe200087fe4ff */
[C---:B-1----:R-:W-:Y:S01]  /*1870*/  IADD3 R14, P1, PT, R2.reuse, UR20, RZ ;  /* 0x00000014020e7c10 */ /* 0x042fe2000ff3e0ff */
[----:B------:R-:W-:Y:S01]  /*1880*/  UIADD3.X UR7, UPT, UPT, URZ, UR11, URZ, UP1, !UPT ;  /* 0x0000000bff077290 */ /* 0x000fe20008ffe4ff */
[----:B------:R-:W-:Y:S01]  /*1890*/  IADD3 R2, P0, PT, R2, UR22, RZ ;  /* 0x0000001602027c10 */ /* 0x000fe2000ff1e0ff */
[----:B------:R-:W-:Y:S01]  /*18a0*/  IMAD.U32 R10, RZ, RZ, UR8 ;  /* 0x00000008ff0a7e24 */ /* 0x000fe2000f8e00ff */
[C---:B------:R-:W-:Y:S02]  /*18b0*/  IADD3.X R15, PT, PT, R21.reuse, UR21, RZ, P1, !PT ;  /* 0x00000015150f7c10 */ /* 0x040fe40008ffe4ff */
[----:B------:R-:W-:Y:S02]  /*18c0*/  IADD3.X R21, PT, PT, R21, UR23, RZ, P0, !PT ;  /* 0x0000001715157c10 */ /* 0x000fe400087fe4ff */
[----:B------:R-:W-:Y:S02]  /*18d0*/  MOV R11, UR9 ;  /* 0x00000009000b7c02 */ /* 0x000fe40008000f00 */
[----:B------:R-:W-:Y:S01]  /*18e0*/  MOV R8, UR6 ;  /* 0x0000000600087c02 */ /* 0x000fe20008000f00 */
[----:B------:R-:W-:Y:S01]  /*18f0*/  UMOV UR6, UR4 ;  /* 0x0000000400067c82 */ /* 0x000fe20008000000 */
[----:B------:R-:W-:Y:S01]  /*1900*/  MOV R19, UR7 ;  /* 0x0000000700137c02 */ /* 0x000fe20008000f00 */
[----:B--2---:R-:W-:-:S06]  /*1910*/  UMOV UR7, UR5 ;  /* 0x0000000500077c82 */ /* 0x004fcc0008000000 */
.L_x_35:
[----:B0-----:R-:W2:Y:S04]  /*1920*/  LDG.E R7, desc[UR14][R14.64+-0x10] ;  /* 0xfffff00e0e077981 */ /* 0x001ea8000c1e1900 */
[----:B------:R-:W3:Y:S01]  /*1930*/  LDG.E R0, desc[UR14][R10.64+-0x10] ;  /* 0xfffff00e0a007981 */ /* 0x000ee2000c1e1900 */
[----:B------:R-:W0:Y:S01]  /*1940*/  MUFU.RCP R6, R3 ;  /* 0x0000000300067308 */ /* 0x000e220000001000 */
[----:B------:R-:W-:Y:S01]  /*1950*/  BSSY.RECONVERGENT B2, `(.L_x_19) ;  /* 0x0000010000027945 */ /* 0x000fe20003800200 */
[----:B------:R-:W-:Y:S01]  /*1960*/  MOV R12, R2 ;  /* 0x00000002000c7202 */ /* 0x000fe20000000f00 */
[----:B------:R-:W-:Y:S02]  /*1970*/  IMAD.MOV.U32 R13, RZ, RZ, R21 ;  /* 0x000000ffff0d7224 */ /* 0x000fe400078e0015 */
[----:B0-----:R-:W-:-:S04]  /*1980*/  FFMA R9, R6, -R3, 1 ;  /* 0x3f80000006097423 */ /* 0x001fc80000000803 */
[----:B------:R-:W-:Y:S01]  /*1990*/  FFMA R9, R6, R9, R6 ;  /* 0x0000000906097223 */ /* 0x000fe20000000006 */
[----:B--2---:R-:W-:-:S04]  /*19a0*/  FADD R7, R7, -R4 ;  /* 0x8000000407077221 */ /* 0x004fc80000000000 */
[----:B---3--:R-:W-:-:S04]  /*19b0*/  FMUL R0, R0, R7 ;  /* 0x0000000700007220 */ /* 0x008fc80000400000 */
[----:B------:R-:W0:Y:S01]  /*19c0*/  FCHK P0, R0, R3 ;  /* 0x0000000300007302 */ /* 0x000e220000000000 */
[----:B------:R-:W-:-:S04]  /*19d0*/  FFMA R6, R0, R9, RZ ;  /* 0x0000000900067223 */ /* 0x000fc800000000ff */
[----:B------:R-:W-:-:S04]  /*19e0*/  FFMA R7, R6, -R3, R0 ;  /* 0x8000000306077223 */ /* 0x000fc80000000000 */
[----:B------:R-:W-:Y:S01]  /*19f0*/  FFMA R6, R9, R7, R6 ;  /* 0x0000000709067223 */ /* 0x000fe20000000006 */
[----:B------:R-:W-:Y:S01]  /*1a00*/  MOV R9, R19 ;  /* 0x0000001300097202 */ /* 0x000fe20000000f00 */
[----:B0-----:R-:W-:Y:S06]  /*1a10*/  @!P0 BRA `(.L_x_20) ;  /* 0x00000000000c8947 */ /* 0x001fec0003800000 */
[----:B------:R-:W-:-:S07]  /*1a20*/  MOV R2, 0x1a40 ;  /* 0x00001a4000027802 */ /* 0x000fce0000000f00 */
[----:B------:R-:W-:Y:S05]  /*1a30*/  CALL.REL.NOINC `($__internal_1_$__cuda_sm3x_div_rn_noftz_f32_slowpath) ;  /* 0x00000018006c7944 */ /* 0x000fea0003c00000 */
[----:B------:R-:W-:-:S07]  /*1a40*/  MOV R6, R0 ;  /* 0x0000000000067202 */ /* 0x000fce0000000f00 */
.L_x_20:
[----:B------:R-:W-:Y:S05]  /*1a50*/  BSYNC.RECONVERGENT B2 ;  /* 0x0000000000027941 */ /* 0x000fea0003800200 */
.L_x_19:
[----:B------:R-:W2:Y:S01]  /*1a60*/  LDG.E R7, desc[UR14][R8.64+-0x10] ;  /* 0xfffff00e08077981 */ /* 0x000ea2000c1e1900 */
[----:B------:R-:W0:Y:S01]  /*1a70*/  MUFU.RCP R2, R3 ;  /* 0x0000000300027308 */ /* 0x000e220000001000 */
[----:B--2---:R-:W-:-:S05]  /*1a80*/  FADD R7, R7, R6 ;  /* 0x0000000607077221 */ /* 0x004fca0000000000 */
[----:B------:R1:W-:Y:S04]  /*1a90*/  STG.E desc[UR14][R12.64+-0x10], R7 ;  /* 0xfffff0070c007986 */ /* 0x0003e8000c10190e */
[----:B------:R-:W2:Y:S04]  /*1aa0*/  LDG.E R19, desc[UR14][R14.64+-0xc] ;  /* 0xfffff40e0e137981 */ /* 0x000ea8000c1e1900 */
[----:B------:R-:W3:Y:S01]  /*1ab0*/  LDG.E R0, desc[UR14][R10.64+-0xc] ;  /* 0xfffff40e0a007981 */ /* 0x000ee2000c1e1900 */
[----:B0-----:R-:W-:Y:S01]  /*1ac0*/  FFMA R23, R2, -R3, 1 ;  /* 0x3f80000002177423 */ /* 0x001fe20000000803 */
[----:B------:R-:W-:Y:S01]  /*1ad0*/  BSSY.RECONVERGENT B2, `(.L_x_21) ;  /* 0x000000c000027945 */ /* 0x000fe20003800200 */
[----:B--2---:R-:W-:-:S04]  /*1ae0*/  FADD R19, R19, -R4 ;  /* 0x8000000413137221 */ /* 0x004fc80000000000 */
[----:B---3--:R-:W-:Y:S01]  /*1af0*/  FMUL R21, R0, R19 ;  /* 0x0000001300157220 */ /* 0x008fe20000400000 */
[----:B------:R-:W-:-:S03]  /*1b00*/  FFMA R0, R2, R23, R2 ;  /* 0x0000001702007223 */ /* 0x000fc60000000002 */
[----:B------:R-:W0:Y:S01]  /*1b10*/  FCHK P0, R21, R3 ;  /* 0x0000000315007302 */ /* 0x000e220000000000 */
[----:B------:R-:W-:-:S04]  /*1b20*/  FFMA R2, R0, R21, RZ ;  /* 0x0000001500027223 */ /* 0x000fc800000000ff */
[----:B------:R-:W-:-:S04]  /*1b30*/  FFMA R19, R2, -R3, R21 ;  /* 0x8000000302137223 */ /* 0x000fc80000000015 */
[----:B------:R-:W-:Y:S01]  /*1b40*/  FFMA R0, R0, R19, R2 ;  /* 0x0000001300007223 */ /* 0x000fe20000000002 */
[----:B01----:R-:W-:Y:S06]  /*1b50*/  @!P0 BRA `(.L_x_22) ;  /* 0x00000000000c8947 */ /* 0x003fec0003800000 */
[----:B------:R-:W-:Y:S02]  /*1b60*/  MOV R0, R21 ;  /* 0x0000001500007202 */ /* 0x000fe40000000f00 */
[----:B------:R-:W-:-:S07]  /*1b70*/  MOV R2, 0x1b90 ;  /* 0x00001b9000027802 */ /* 0x000fce0000000f00 */
[----:B------:R-:W-:Y:S05]  /*1b80*/  CALL.REL.NOINC `($__internal_1_$__cuda_sm3x_div_rn_noftz_f32_slowpath) ;  /* 0x0000001800187944 */ /* 0x000fea0003c00000 */
.L_x_22:
[----:B------:R-:W-:Y:S05]  /*1b90*/  BSYNC.RECONVERGENT B2 ;  /* 0x0000000000027941 */ /* 0x000fea0003800200 */
.L_x_21:
        /* <DEDUP_REMOVED lines=19> */
.L_x_24:
[----:B------:R-:W-:Y:S05]  /*1cd0*/  BSYNC.RECONVERGENT B2 ;  /* 0x0000000000027941 */ /* 0x000fea0003800200 */
.L_x_23:
        /* <DEDUP_REMOVED lines=16> */
[----:B------:R-:W-:Y:S01]  /*1de0*/  IMAD.MOV.U32 R0, RZ, RZ, R21 ;  /* 0x000000ffff007224 */ /* 0x000fe200078e0015 */
[----:B------:R-:W-:-:S07]  /*1df0*/  MOV R2, 0x1e10 ;  /* 0x00001e1000027802 */ /* 0x000fce0000000f00 */
[----:B------:R-:W-:Y:S05]  /*1e00*/  CALL.REL.NOINC `($__internal_1_$__cuda_sm3x_div_rn_noftz_f32_slowpath) ;  /* 0x0000001400787944 */ /* 0x000fea0003c00000 */
.L_x_26:
[----:B------:R-:W-:Y:S05]  /*1e10*/  BSYNC.RECONVERGENT B2 ;  /* 0x0000000000027941 */ /* 0x000fea0003800200 */
.L_x_25:
        /* <DEDUP_REMOVED lines=19> */
.L_x_28:
[----:B------:R-:W-:Y:S05]  /*1f50*/  BSYNC.RECONVERGENT B2 ;  /* 0x0000000000027941 */ /* 0x000fea0003800200 */
.L_x_27:
        /* <DEDUP_REMOVED lines=19> */
.L_x_30:
[----:B------:R-:W-:Y:S05]  /*2090*/  BSYNC.RECONVERGENT B2 ;  /* 0x0000000000027941 */ /* 0x000fea0003800200 */
.L_x_29:
        /* <DEDUP_REMOVED lines=19> */
.L_x_32:
[----:B------:R-:W-:Y:S05]  /*21d0*/  BSYNC.RECONVERGENT B2 ;  /* 0x0000000000027941 */ /* 0x000fea0003800200 */
.L_x_31:
        /* <DEDUP_REMOVED lines=19> */
.L_x_34:
[----:B------:R-:W-:Y:S05]  /*2310*/  BSYNC.RECONVERGENT B2 ;  /* 0x0000000000027941 */ /* 0x000fea0003800200 */
.L_x_33:
[----:B------:R0:W2:Y:S01]  /*2320*/  LDG.E R7, desc[UR14][R8.64+0xc] ;  /* 0x00000c0e08077981 */ /* 0x0000a2000c1e1900 */
[----:B------:R-:W-:Y:S01]  /*2330*/  UIADD3 UR6, UP0, UPT, UR6, -0x8, URZ ;  /* 0xfffffff806067890 */ /* 0x000fe2000ff1e0ff */
[----:B------:R-:W-:Y:S02]  /*2340*/  IADD3 R14, P0, PT, R14, 0x20, RZ ;  /* 0x000000200e0e7810 */ /* 0x000fe40007f1e0ff */
[----:B------:R-:W-:Y:S01]  /*2350*/  IADD3 R2, P1, PT, R12, 0x20, RZ ;  /* 0x000000200c027810 */ /* 0x000fe20007f3e0ff */
[----:B------:R-:W-:Y:S01]  /*2360*/  UIADD3.X UR7, UPT, UPT, UR7, -0x1, URZ, UP0, !UPT ;  /* 0xffffffff07077890 */ /* 0x000fe200087fe4ff */
[----:B------:R-:W-:Y:S01]  /*2370*/  IADD3 R10, P2, PT, R10, 0x20, RZ ;  /* 0x000000200a0a7810 */ /* 0x000fe20007f5e0ff */
[----:B------:R-:W-:Y:S01]  /*2380*/  UISETP.NE.U32.AND UP0, UPT, UR6, URZ, UPT ;  /* 0x000000ff0600728c */ /* 0x000fe2000bf05070 */
[----:B------:R-:W-:Y:S01]  /*2390*/  IMAD.X R15, RZ, RZ, R15, P0 ;  /* 0x000000ffff0f7224 */ /* 0x000fe200000e060f */
[----:B------:R-:W-:Y:S02]  /*23a0*/  IADD3.X R21, PT, PT, RZ, R13, RZ, P1, !PT ;  /* 0x0000000dff157210 */ /* 0x000fe40000ffe4ff */
[----:B------:R-:W-:Y:S01]  /*23b0*/  UISETP.NE.AND.EX UP0, UPT, UR7, URZ, UPT, UP0 ;  /* 0x000000ff0700728c */ /* 0x000fe2000bf05300 */
[----:B0-----:R-:W-:-:S02]  /*23c0*/  IADD3 R8, P3, PT, R8, 0x20, RZ ;  /* 0x0000002008087810 */ /* 0x001fc40007f7e0ff */
[----:B------:R-:W-:Y:S02]  /*23d0*/  IADD3.X R11, PT, PT, RZ, R11, RZ, P2, !PT ;  /* 0x0000000bff0b7210 */ /* 0x000fe400017fe4ff */
[----:B------:R-:W-:Y:S01]  /*23e0*/  IADD3.X R19, PT, PT, RZ, R9, RZ, P3, !PT ;  /* 0x00000009ff137210 */ /* 0x000fe20001ffe4ff */
[----:B--2---:R-:W-:-:S05]  /*23f0*/  FADD R7, R7, R0 ;  /* 0x0000000007077221 */ /* 0x004fca0000000000 */
[----:B------:R0:W-:Y:S01]  /*2400*/  STG.E desc[UR14][R12.64+0xc], R7 ;  /* 0x00000c070c007986 */ /* 0x0001e2000c10190e */
[----:B------:R-:W-:Y:S05]  /*2410*/  BRA.U UP0, `(.L_x_35) ;  /* 0xfffffff500407547 */ /* 0x000fea000b83ffff */
.L_x_18:
[----:B------:R-:W-:-:S04]  /*2420*/  ISETP.NE.U32.AND P0, PT, RZ, UR16, PT ;  /* 0x00000010ff007c0c */ /* 0x000fc8000bf05070 */
[----:B------:R-:W-:-:S13]  /*2430*/  ISETP.NE.AND.EX P0, PT, RZ, RZ, PT, P0 ;  /* 0x000000ffff00720c */ /* 0x000fda0003f05300 */
[----:B------:R-:W-:Y:S05]  /*2440*/  @!P0 EXIT ;  /* 0x000000000000894d */ /* 0x000fea0003800000 */
[----:B------:R-:W1:Y:S01]  /*2450*/  LDCU UR6, c[0x0][0x3b0] ;  /* 0x00007600ff0677ac */ /* 0x000e620008000800 */
[----:B------:R-:W-:-:S04]  /*2460*/  UISETP.GE.U32.AND UP0, UPT, UR16, 0x4, UPT ;  /* 0x000000041000788c */ /* 0x000fc8000bf06070 */
[----:B------:R-:W-:Y:S02]  /*2470*/  UISETP.GE.U32.AND.EX UP0, UPT, URZ, URZ, UPT, UP0 ;  /* 0x000000ffff00728c */ /* 0x000fe4000bf06100 */
[----:B-1----:R-:W-:-:S07]  /*2480*/  ULOP3.LUT UR10, UR6, 0x3, URZ, 0xc0, !UPT ;  /* 0x00000003060a7892 */ /* 0x002fce000f8ec0ff */
[----:B------:R-:W-:Y:S05]  /*2490*/  BRA.U !UP0, `(.L_x_36) ;  /* 0x0000000508a07547 */ /* 0x000fea000b800000 */
[----:B------:R-:W1:Y:S01]  /*24a0*/  LDCU.64 UR6, c[0x0][0x390] ;  /* 0x00007200ff0677ac */ /* 0x000e620008000a00 */
[----:B0-----:R-:W-:Y:S01]  /*24b0*/  IADD3 R12, P0, PT, R16, UR4, RZ ;  /* 0x00000004100c7c10 */ /* 0x001fe2000ff1e0ff */
[----:B------:R-:W0:Y:S03]  /*24c0*/  LDCU.64 UR12, c[0x0][0x380] ;  /* 0x00007000ff0c77ac */ /* 0x000e260008000a00 */
[----:B------:R-:W-:Y:S02]  /*24d0*/  IADD3.X R7, PT, PT, R5, UR5, RZ, P0, !PT ;  /* 0x0000000505077c10 */ /* 0x000fe400087fe4ff */
[C---:B------:R-:W-:Y:S01]  /*24e0*/  SHF.L.U32 R13, R12.reuse, 0x2, RZ ;  /* 0x000000020c0d7819 */ /* 0x040fe200000006ff */
[----:B------:R-:W-:Y:S01]  /*24f0*/  USHF.L.U32 UR9, UR4, 0x2, URZ ;  /* 0x0000000204097899 */ /* 0x000fe200080006ff */
[----:B------:R-:W-:Y:S01]  /*2500*/  SHF.L.U64.HI R12, R12, 0x2, R7 ;  /* 0x000000020c0c7819 */ /* 0x000fe20000010207 */
[----:B------:R-:W-:-:S02]  /*2510*/  USHF.L.U64.HI UR8, UR4, 0x2, UR5 ;  /* 0x0000000204087899 */ /* 0x000fc40008010205 */
[----:B-1----:R-:W-:Y:S01]  /*2520*/  UIADD3 UR6, UP0, UPT, UR9, UR6, URZ ;  /* 0x0000000609067290 */ /* 0x002fe2000ff1e0ff */
[----:B0-----:R-:W-:-:S03]  /*2530*/  IADD3 R10, P0, PT, R13, UR12, RZ ;  /* 0x0000000c0d0a7c10 */ /* 0x001fc6000ff1e0ff */
[----:B------:R-:W-:Y:S02]  /*2540*/  UIADD3.X UR7, UPT, UPT, UR8, UR7, URZ, UP0, !UPT ;  /* 0x0000000708077290 */ /* 0x000fe400087fe4ff */
[----:B------:R-:W-:Y:S01]  /*2550*/  IMAD.U32 R14, RZ, RZ, UR6 ;  /* 0x00000006ff0e7e24 */ /* 0x000fe2000f8e00ff */
[----:B------:R-:W-:-:S03]  /*2560*/  IADD3.X R11, PT, PT, R12, UR13, RZ, P0, !PT ;  /* 0x0000000d0c0b7c10 */ /* 0x000fc600087fe4ff */
[----:B------:R-:W-:Y:S02]  /*2570*/  MOV R15, UR7 ;  /* 0x00000007000f7c02 */ /* 0x000fe40008000f00 */
[----:B------:R-:W2:Y:S04]  /*2580*/  LDG.E R7, desc[UR14][R10.64] ;  /* 0x0000000e0a077981 */ /* 0x000ea8000c1e1900 */
[----:B------:R-:W3:Y:S01]  /*2590*/  LDG.E R0, desc[UR14][R14.64] ;  /* 0x0000000e0e007981 */ /* 0x000ee2000c1e1900 */
[----:B------:R-:W0:Y:S01]  /*25a0*/  MUFU.RCP R2, R3 ;  /* 0x0000000300027308 */ /* 0x000e220000001000 */
[----:B------:R-:W-:Y:S01]  /*25b0*/  BSSY.RECONVERGENT B2, `(.L_x_37) ;  /* 0x000000d000027945 */ /* 0x000fe20003800200 */
[----:B0-----:R-:W-:Y:S01]  /*25c0*/  FFMA R19, R2, -R3, 1 ;  /* 0x3f80000002137423 */ /* 0x001fe20000000803 */
[----:B--2---:R-:W-:-:S04]  /*25d0*/  FADD R7, R7, -R4 ;  /* 0x8000000407077221 */ /* 0x004fc80000000000 */
[----:B---3--:R-:W-:Y:S01]  /*25e0*/  FMUL R9, R0, R7 ;  /* 0x0000000700097220 */ /* 0x008fe20000400000 */
[----:B------:R-:W-:-:S03]  /*25f0*/  FFMA R0, R2, R19, R2 ;  /* 0x0000001302007223 */ /* 0x000fc60000000002 */
[----:B------:R-:W0:Y:S01]  /*2600*/  FCHK P0, R9, R3 ;  /* 0x0000000309007302 */ /* 0x000e220000000000 */
[----:B------:R-:W-:-:S04]  /*2610*/  FFMA R2, R0, R9, RZ ;  /* 0x0000000900027223 */ /* 0x000fc800000000ff */
[----:B------:R-:W-:-:S04]  /*2620*/  FFMA R7, R2, -R3, R9 ;  /* 0x8000000302077223 */ /* 0x000fc80000000009 */
[----:B------:R-:W-:Y:S01]  /*2630*/  FFMA R0, R0, R7, R2 ;  /* 0x0000000700007223 */ /* 0x000fe20000000002 */
[----:B0-----:R-:W-:Y:S06]  /*2640*/  @!P0 BRA `(.L_x_38) ;  /* 0x00000000000c8947 */ /* 0x001fec0003800000 */
[----:B------:R-:W-:Y:S02]  /*2650*/  MOV R0, R9 ;  /* 0x0000000900007202 */ /* 0x000fe40000000f00 */
[----:B------:R-:W-:-:S07]  /*2660*/  MOV R2, 0x2680 ;  /* 0x0000268000027802 */ /* 0x000fce0000000f00 */
[----:B------:R-:W-:Y:S05]  /*2670*/  CALL.REL.NOINC `($__internal_1_$__cuda_sm3x_div_rn_noftz_f32_slowpath) ;  /* 0x0000000c005c7944 */ /* 0x000fea0003c00000 */
.L_x_38:
[----:B------:R-:W-:Y:S05]  /*2680*/  BSYNC.RECONVERGENT B2 ;  /* 0x0000000000027941 */ /* 0x000fea0003800200 */
.L_x_37:
[----:B------:R-:W0:Y:S02]  /*2690*/  LDCU.64 UR6, c[0x0][0x398] ;  /* 0x00007300ff0677ac */ /* 0x000e240008000a00 */
[----:B0-----:R-:W-:-:S04]  /*26a0*/  UIADD3 UR6, UP0, UPT, UR9, UR6, URZ ;  /* 0x0000000609067290 */ /* 0x001fc8000ff1e0ff */
[----:B------:R-:W-:Y:S02]  /*26b0*/  UIADD3.X UR7, UPT, UPT, UR8, UR7, URZ, UP0, !UPT ;  /* 0x0000000708077290 */ /* 0x000fe400087fe4ff */
[----:B------:R-:W-:-:S04]  /*26c0*/  MOV R8, UR6 ;  /* 0x0000000600087c02 */ /* 0x000fc80008000f00 */
[----:B------:R-:W-:-:S05]  /*26d0*/  MOV R9, UR7 ;  /* 0x0000000700097c02 */ /* 0x000fca0008000f00 */
[----:B------:R-:W2:Y:S01]  /*26e0*/  LDG.E R7, desc[UR14][R8.64] ;  /* 0x0000000e08077981 */ /* 0x000ea2000c1e1900 */
[----:B------:R-:W0:Y:S02]  /*26f0*/  LDCU.64 UR6, c[0x0][0x388] ;  /* 0x00007100ff0677ac */ /* 0x000e240008000a00 */
[----:B0-----:R-:W-:-:S04]  /*2700*/  IADD3 R24, P0, PT, R13, UR6, RZ ;  /* 0x000000060d187c10 */ /* 0x001fc8000ff1e0ff */
[----:B------:R-:W-:Y:S01]  /*2710*/  IADD3.X R25, PT, PT, R12, UR7, RZ, P0, !PT ;  /* 0x000000070c197c10 */ /* 0x000fe200087fe4ff */
[----:B--2---:R-:W-:-:S05]  /*2720*/  FADD R7, R7, R0 ;  /* 0x0000000007077221 */ /* 0x004fca0000000000 */
[----:B------:R0:W-:Y:S04]  /*2730*/  STG.E desc[UR14][R24.64], R7 ;  /* 0x0000000718007986 */ /* 0x0001e8000c10190e */
[----:B------:R-:W2:Y:S04]  /*2740*/  LDG.E R13, desc[UR14][R10.64+0x4] ;  /* 0x0000040e0a0d7981 */ /* 0x000ea8000c1e1900 */
[----:B------:R-:W3:Y:S01]  /*2750*/  LDG.E R0, desc[UR14][R14.64+0x4] ;  /* 0x0000040e0e007981 */ /* 0x000ee2000c1e1900 */
[----:B------:R-:W1:Y:S01]  /*2760*/  MUFU.RCP R2, R3 ;  /* 0x0000000300027308 */ /* 0x000e620000001000 */
[----:B------:R-:W-:Y:S01]  /*2770*/  BSSY.RECONVERGENT B2, `(.L_x_39) ;  /* 0x000000d000027945 */ /* 0x000fe20003800200 */
[----:B-1----:R-:W-:Y:S01]  /*2780*/  FFMA R21, R2, -R3, 1 ;  /* 0x3f80000002157423 */ /* 0x002fe20000000803 */
[----:B--2---:R-:W-:-:S04]  /*2790*/  FADD R13, R13, -R4 ;  /* 0x800000040d0d7221 */ /* 0x004fc80000000000 */
[----:B---3--:R-:W-:Y:S01]  /*27a0*/  FMUL R19, R0, R13 ;  /* 0x0000000d00137220 */ /* 0x008fe20000400000 */
[----:B------:R-:W-:-:S03]  /*27b0*/  FFMA R0, R2, R21, R2 ;  /* 0x0000001502007223 */ /* 0x000fc60000000002 */
[----:B------:R-:W1:Y:S01]  /*27c0*/  FCHK P0, R19, R3 ;  /* 0x0000000313007302 */ /* 0x000e620000000000 */
[----:B------:R-:W-:-:S04]  /*27d0*/  FFMA R2, R0, R19, RZ ;  /* 0x0000001300027223 */ /* 0x000fc800000000ff */
[----:B------:R-:W-:-:S04]  /*27e0*/  FFMA R13, R2, -R3, R19 ;  /* 0x80000003020d7223 */ /* 0x000fc80000000013 */
[----:B------:R-:W-:Y:S01]  /*27f0*/  FFMA R0, R0, R13, R2 ;  /* 0x0000000d00007223 */ /* 0x000fe20000000002 */
[----:B01----:R-:W-:Y:S06]  /*2800*/  @!P0 BRA `(.L_x_40) ;  /* 0x00000000000c8947 */ /* 0x003fec0003800000 */
[----:B------:R-:W-:Y:S01]  /*2810*/  IMAD.MOV.U32 R0, RZ, RZ, R19 ;  /* 0x000000ffff007224 */ /* 0x000fe200078e0013 */
[----:B------:R-:W-:-:S07]  /*2820*/  MOV R2, 0x2840 ;  /* 0x0000284000027802 */ /* 0x000fce0000000f00 */
[----:B------:R-:W-:Y:S05]  /*2830*/  CALL.REL.NOINC `($__internal_1_$__cuda_sm3x_div_rn_noftz_f32_slowpath) ;  /* 0x0000000800ec7944 */ /* 0x000fea0003c00000 */
.L_x_40:
[----:B------:R-:W-:Y:S05]  /*2840*/  BSYNC.RECONVERGENT B2 ;  /* 0x0000000000027941 */ /* 0x000fea0003800200 */
.L_x_39:
        /* <DEDUP_REMOVED lines=19> */
.L_x_42:
[----:B------:R-:W-:Y:S05]  /*2980*/  BSYNC.RECONVERGENT B2 ;  /* 0x0000000000027941 */ /* 0x000fea0003800200 */
.L_x_41:
[----:B------:R-:W2:Y:S02]  /*2990*/  LDG.E R7, desc[UR14][R8.64+0x8] ;  /* 0x0000080e08077981 */ /* 0x000ea4000c1e1900 */
[----:B--2---:R-:W-:-:S05]  /*29a0*/  FADD R7, R7, R0 ;  /* 0x0000000007077221 */ /* 0x004fca0000000000 */
[----:B------:R0:W-:Y:S04]  /*29b0*/  STG.E desc[UR14][R24.64+0x8], R7 ;  /* 0x0000080718007986 */ /* 0x0001e8000c10190e */
[----:B------:R-:W2:Y:S04]  /*29c0*/  LDG.E R11, desc[UR14][R10.64+0xc] ;  /* 0x00000c0e0a0b7981 */ /* 0x000ea8000c1e1900 */
[----:B------:R-:W3:Y:S01]  /*29d0*/  LDG.E R14, desc[UR14][R14.64+0xc] ;  /* 0x00000c0e0e0e7981 */ /* 0x000ee2000c1e1900 */
[----:B------:R-:W1:Y:S01]  /*29e0*/  MUFU.RCP R0, R3 ;  /* 0x0000000300007308 */ /* 0x000e620000001000 */
[----:B------:R-:W-:Y:S01]  /*29f0*/  BSSY.RECONVERGENT B2, `(.L_x_43) ;  /* 0x000000d000027945 */ /* 0x000fe20003800200 */
[----:B-1----:R-:W-:-:S04]  /*2a00*/  FFMA R21, R0, -R3, 1 ;  /* 0x3f80000000157423 */ /* 0x002fc80000000803 */
[----:B------:R-:W-:Y:S01]  /*2a10*/  FFMA R0, R0, R21, R0 ;  /* 0x0000001500007223 */ /* 0x000fe20000000000 */
[----:B--2---:R-:W-:-:S04]  /*2a20*/  FADD R13, R11, -R4 ;  /* 0x800000040b0d7221 */ /* 0x004fc80000000000 */
[----:B---3--:R-:W-:-:S04]  /*2a30*/  FMUL R19, R14, R13 ;  /* 0x0000000d0e137220 */ /* 0x008fc80000400000 */
[----:B------:R-:W1:Y:S01]  /*2a40*/  FCHK P0, R19, R3 ;  /* 0x0000000313007302 */ /* 0x000e620000000000 */
[----:B------:R-:W-:-:S04]  /*2a50*/  FFMA R2, R0, R19, RZ ;  /* 0x0000001300027223 */ /* 0x000fc800000000ff */
[----:B------:R-:W-:-:S04]  /*2a60*/  FFMA R13, R2, -R3, R19 ;  /* 0x80000003020d7223 */ /* 0x000fc80000000013 */
[----:B------:R-:W-:Y:S01]  /*2a70*/  FFMA R0, R0, R13, R2 ;  /* 0x0000000d00007223 */ /* 0x000fe20000000002 */
[----:B01----:R-:W-:Y:S06]  /*2a80*/  @!P0 BRA `(.L_x_44) ;  /* 0x00000000000c8947 */ /* 0x003fec0003800000 */
[----:B------:R-:W-:Y:S02]  /*2a90*/  MOV R0, R19 ;  /* 0x0000001300007202 */ /* 0x000fe40000000f00 */
[----:B------:R-:W-:-:S07]  /*2aa0*/  MOV R2, 0x2ac0 ;  /* 0x00002ac000027802 */ /* 0x000fce0000000f00 */
[----:B------:R-:W-:Y:S05]  /*2ab0*/  CALL.REL.NOINC `($__internal_1_$__cuda_sm3x_div_rn_noftz_f32_slowpath) ;  /* 0x00000008004c7944 */ /* 0x000fea0003c00000 */
.L_x_44:
[----:B------:R-:W-:Y:S05]  /*2ac0*/  BSYNC.RECONVERGENT B2 ;  /* 0x0000000000027941 */ /* 0x000fea0003800200 */
.L_x_43:
[----:B------:R-:W2:Y:S01]  /*2ad0*/  LDG.E R9, desc[UR14][R8.64+0xc] ;  /* 0x00000c0e08097981 */ /* 0x000ea2000c1e1900 */
[----:B------:R-:W-:-:S04]  /*2ae0*/  UIADD3 UR4, UP0, UPT, UR4, 0x4, URZ ;  /* 0x0000000404047890 */ /* 0x000fc8000ff1e0ff */
[----:B------:R-:W-:Y:S01]  /*2af0*/  UIADD3.X UR5, UPT, UPT, URZ, UR5, URZ, UP0, !UPT ;  /* 0x00000005ff057290 */ /* 0x000fe200087fe4ff */
[----:B--2---:R-:W-:-:S05]  /*2b00*/  FADD R7, R9, R0 ;  /* 0x0000000009077221 */ /* 0x004fca0000000000 */
[----:B------:R1:W-:Y:S06]  /*2b10*/  STG.E desc[UR14][R24.64+0xc], R7 ;  /* 0x00000c0718007986 */ /* 0x0003ec000c10190e */
.L_x_36:
[----:B------:R-:W-:-:S04]  /*2b20*/  ISETP.NE.U32.AND P0, PT, RZ, UR10, PT ;  /* 0x0000000aff007c0c */ /* 0x000fc8000bf05070 */
[----:B------:R-:W-:-:S13]  /*2b30*/  ISETP.NE.AND.EX P0, PT, RZ, RZ, PT, P0 ;  /* 0x000000ffff00720c */ /* 0x000fda0003f05300 */
[----:B------:R-:W-:Y:S05]  /*2b40*/  @!P0 EXIT ;  /* 0x000000000000894d */ /* 0x000fea0003800000 */
[----:B------:R-:W-:-:S04]  /*2b50*/  UISETP.NE.U32.AND UP0, UPT, UR10, 0x1, UPT ;  /* 0x000000010a00788c */ /* 0x000fc8000bf05070 */
[----:B------:R-:W-:-:S09]  /*2b60*/  UISETP.NE.AND.EX UP0, UPT, URZ, URZ, UPT, UP0 ;  /* 0x000000ffff00728c */ /* 0x000fd2000bf05300 */
[----:B------:R-:W-:Y:S05]  /*2b70*/  BRA.U !UP0, `(.L_x_45) ;  /* 0x0000000508007547 */ /* 0x000fea000b800000 */
[----:B------:R-:W2:Y:S01]  /*2b80*/  LDCU.64 UR6, c[0x0][0x390] ;  /* 0x00007200ff0677ac */ /* 0x000ea20008000a00 */
[----:B------:R-:W-:Y:S01]  /*2b90*/  IADD3 R9, P0, PT, R16, UR4, RZ ;  /* 0x0000000410097c10 */ /* 0x000fe2000ff1e0ff */
[----:B------:R-:W3:Y:S03]  /*2ba0*/  LDCU.64 UR10, c[0x0][0x380] ;  /* 0x00007000ff0a77ac */ /* 0x000ee60008000a00 */
[----:B------:R-:W-:Y:S02]  /*2bb0*/  IADD3.X R0, PT, PT, R5, UR5, RZ, P0, !PT ;  /* 0x0000000505007c10 */ /* 0x000fe400087fe4ff */
[C---:B------:R-:W-:Y:S01]  /*2bc0*/  SHF.L.U32 R8, R9.reuse, 0x2, RZ ;  /* 0x0000000209087819 */ /* 0x040fe200000006ff */
[----:B------:R-:W-:Y:S01]  /*2bd0*/  USHF.L.U32 UR9, UR4, 0x2, URZ ;  /* 0x0000000204097899 */ /* 0x000fe200080006ff */
[----:B------:R-:W-:Y:S01]  /*2be0*/  SHF.L.U64.HI R9, R9, 0x2, R0 ;  /* 0x0000000209097819 */ /* 0x000fe20000010200 */
[----:B------:R-:W-:-:S02]  /*2bf0*/  USHF.L.U64.HI UR8, UR4, 0x2, UR5 ;  /* 0x0000000204087899 */ /* 0x000fc40008010205 */
[----:B--2---:R-:W-:Y:S01]  /*2c00*/  UIADD3 UR6, UP0, UPT, UR9, UR6, URZ ;  /* 0x0000000609067290 */ /* 0x004fe2000ff1e0ff */
[----:B---3--:R-:W-:-:S03]  /*2c10*/  IADD3 R14, P0, PT, R8, UR10, RZ ;  /* 0x0000000a080e7c10 */ /* 0x008fc6000ff1e0ff */
[----:B------:R-:W-:Y:S02]  /*2c20*/  UIADD3.X UR7, UPT, UPT, UR8, UR7, URZ, UP0, !UPT ;  /* 0x0000000708077290 */ /* 0x000fe400087fe4ff */
[----:B0-----:R-:W-:Y:S02]  /*2c30*/  MOV R12, UR6 ;  /* 0x00000006000c7c02 */ /* 0x001fe40008000f00 */
[----:B------:R-:W-:Y:S02]  /*2c40*/  IADD3.X R15, PT, PT, R9, UR11, RZ, P0, !PT ;  /* 0x0000000b090f7c10 */ /* 0x000fe400087fe4ff */
[----:B------:R-:W-:-:S03]  /*2c50*/  IMAD.U32 R13, RZ, RZ, UR7 ;  /* 0x00000007ff0d7e24 */ /* 0x000fc6000f8e00ff */
[----:B-1----:R-:W2:Y:S04]  /*2c60*/  LDG.E R7, desc[UR14][R14.64] ;  /* 0x0000000e0e077981 */ /* 0x002ea8000c1e1900 */
        /* <DEDUP_REMOVED lines=15> */
.L_x_47:
[----:B------:R-:W-:Y:S05]  /*2d60*/  BSYNC.RECONVERGENT B2 ;  /* 0x0000000000027941 */ /* 0x000fea0003800200 */
.L_x_46:
        /* <DEDUP_REMOVED lines=27> */
.L_x_49:
[----:B------:R-:W-:Y:S05]  /*2f20*/  BSYNC.RECONVERGENT B2 ;  /* 0x0000000000027941 */ /* 0x000fea0003800200 */
.L_x_48:
[----:B------:R-:W2:Y:S01]  /*2f30*/  LDG.E R11, desc[UR14][R10.64+0x4] ;  /* 0x0000040e0a0b7981 */ /* 0x000ea2000c1e1900 */
[----:B------:R-:W-:-:S04]  /*2f40*/  UIADD3 UR4, UP0, UPT, UR4, 0x2, URZ ;  /* 0x0000000204047890 */ /* 0x000fc8000ff1e0ff */
[----:B------:R-:W-:Y:S01]  /*2f50*/  UIADD3.X UR5, UPT, UPT, URZ, UR5, URZ, UP0, !UPT ;  /* 0x00000005ff057290 */ /* 0x000fe200087fe4ff */
[----:B--2---:R-:W-:-:S05]  /*2f60*/  FADD R7, R11, R0 ;  /* 0x000000000b077221 */ /* 0x004fca0000000000 */
[----:B------:R2:W-:Y:S06]  /*2f70*/  STG.E desc[UR14][R8.64+0x4], R7 ;  /* 0x0000040708007986 */ /* 0x0005ec000c10190e */
.L_x_45:
[----:B------:R-:W3:Y:S02]  /*2f80*/  LDC R0, c[0x0][0x3b0] ;  /* 0x0000ec00ff007b82 */ /* 0x000ee40000000800 */
[----:B---3--:R-:W-:-:S04]  /*2f90*/  LOP3.LUT R0, R0, 0x1, RZ, 0xc0, !PT ;  /* 0x0000000100007812 */ /* 0x008fc800078ec0ff */
[----:B------:R-:W-:-:S04]  /*2fa0*/  ISETP.NE.U32.AND P0, PT, R0, 0x1, PT ;  /* 0x000000010000780c */ /* 0x000fc80003f05070 */
[----:B------:R-:W-:-:S13]  /*2fb0*/  ISETP.NE.U32.AND.EX P0, PT, RZ, RZ, PT, P0 ;  /* 0x000000ffff00720c */ /* 0x000fda0003f05100 */
[----:B------:R-:W-:Y:S05]  /*2fc0*/  @P0 EXIT ;  /* 0x000000000000094d */ /* 0x000fea0003800000 */
[----:B------:R-:W3:Y:S01]  /*2fd0*/  LDCU.64 UR6, c[0x0][0x390] ;  /* 0x00007200ff0677ac */ /* 0x000ee20008000a00 */
[----:B--2---:R-:W-:Y:S01]  /*2fe0*/  IADD3 R8, P0, PT, R16, UR4, RZ ;  /* 0x0000000410087c10 */ /* 0x004fe2000ff1e0ff */
[----:B------:R-:W2:Y:S03]  /*2ff0*/  LDCU.64 UR10, c[0x0][0x380] ;  /* 0x00007000ff0a77ac */ /* 0x000ea60008000a00 */
[----:B01----:R-:W-:Y:S01]  /*3000*/  IADD3.X R7, PT, PT, R5, UR5, RZ, P0, !PT ;  /* 0x0000000505077c10 */ /* 0x003fe200087fe4ff */
[C---:B------:R-:W-:Y:S01]  /*3010*/  IMAD.SHL.U32 R5, R8.reuse, 0x4, RZ ;  /* 0x0000000408057824 */ /* 0x040fe200078e00ff */
[----:B------:R-:W-:Y:S02]  /*3020*/  USHF.L.U32 UR9, UR4, 0x2, URZ ;  /* 0x0000000204097899 */ /* 0x000fe400080006ff */
[----:B------:R-:W-:Y:S01]  /*3030*/  SHF.L.U64.HI R8, R8, 0x2, R7 ;  /* 0x0000000208087819 */ /* 0x000fe20000010207 */
[----:B------:R-:W-:-:S02]  /*3040*/  USHF.L.U64.HI UR8, UR4, 0x2, UR5 ;  /* 0x0000000204087899 */ /* 0x000fc40008010205 */
[----:B---3--:R-:W-:Y:S01]  /*3050*/  UIADD3 UR6, UP0, UPT, UR9, UR6, URZ ;  /* 0x0000000609067290 */ /* 0x008fe2000ff1e0ff */
[----:B--2---:R-:W-:-:S03]  /*3060*/  IADD3 R10, P0, PT, R5, UR10, RZ ;  /* 0x0000000a050a7c10 */ /* 0x004fc6000ff1e0ff */
[----:B------:R-:W-:Y:S02]  /*3070*/  UIADD3.X UR7, UPT, UPT, UR8, UR7, URZ, UP0, !UPT ;  /* 0x0000000708077290 */ /* 0x000fe400087fe4ff */
[----:B------:R-:W-:Y:S02]  /*3080*/  MOV R6, UR6 ;  /* 0x0000000600067c02 */ /* 0x000fe40008000f00 */
[----:B------:R-:W-:Y:S02]  /*3090*/  IADD3.X R11, PT, PT, R8, UR11, RZ, P0, !PT ;  /* 0x0000000b080b7c10 */ /* 0x000fe400087fe4ff */
[----:B------:R-:W-:-:S04]  /*30a0*/  MOV R7, UR7 ;  /* 0x0000000700077c02 */ /* 0x000fc80008000f00 */
[----:B------:R-:W2:Y:S04]  /*30b0*/  LDG.E R11, desc[UR14][R10.64] ;  /* 0x0000000e0a0b7981 */ /* 0x000ea8000c1e1900 */
[----:B------:R-:W3:Y:S01]  /*30c0*/  LDG.E R6, desc[UR14][R6.64] ;  /* 0x0000000e06067981 */ /* 0x000ee2000c1e1900 */
[----:B------:R-:W0:Y:S01]  /*30d0*/  MUFU.RCP R0, R3 ;  /* 0x0000000300007308 */ /* 0x000e220000001000 */
[----:B------:R-:W-:Y:S01]  /*30e0*/  BSSY.RECONVERGENT B2, `(.L_x_50) ;  /* 0x000000d000027945 */ /* 0x000fe20003800200 */
        /* <DEDUP_REMOVED lines=12> */
.L_x_51:
[----:B------:R-:W-:Y:S05]  /*31b0*/  BSYNC.RECONVERGENT B2 ;  /* 0x0000000000027941 */ /* 0x000fea0003800200 */
.L_x_50:
[----:B------:R-:W0:Y:S02]  /*31c0*/  LDCU.64 UR4, c[0x0][0x398] ;  /* 0x00007300ff0477ac */ /* 0x000e240008000a00 */
[----:B0-----:R-:W-:-:S04]  /*31d0*/  UIADD3 UR4, UP0, UPT, UR9, UR4, URZ ;  /* 0x0000000409047290 */ /* 0x001fc8000ff1e0ff */
[----:B------:R-:W-:Y:S02]  /*31e0*/  UIADD3.X UR5, UPT, UPT, UR8, UR5, URZ, UP0, !UPT ;  /* 0x0000000508057290 */ /* 0x000fe400087fe4ff */
[----:B------:R-:W-:-:S04]  /*31f0*/  MOV R2, UR4 ;  /* 0x0000000400027c02 */ /* 0x000fc80008000f00 */
[----:B------:R-:W-:-:S05]  /*3200*/  IMAD.U32 R3, RZ, RZ, UR5 ;  /* 0x00000005ff037e24 */ /* 0x000fca000f8e00ff */
[----:B------:R-:W0:Y:S01]  /*3210*/  LDCU.64 UR4, c[0x0][0x388] ;  /* 0x00007100ff0477ac */ /* 0x000e220008000a00 */
[----:B------:R-:W2:Y:S01]  /*3220*/  LDG.E R3, desc[UR14][R2.64] ;  /* 0x0000000e02037981 */ /* 0x000ea2000c1e1900 */
[----:B0-----:R-:W-:-:S04]  /*3230*/  IADD3 R4, P0, PT, R5, UR4, RZ ;  /* 0x0000000405047c10 */ /* 0x001fc8000ff1e0ff */
[----:B------:R-:W-:Y:S01]  /*3240*/  IADD3.X R5, PT, PT, R8, UR5, RZ, P0, !PT ;  /* 0x0000000508057c10 */ /* 0x000fe200087fe4ff */
[----:B--2---:R-:W-:-:S05]  /*3250*/  FADD R7, R3, R0 ;  /* 0x0000000003077221 */ /* 0x004fca0000000000 */
[----:B------:R-:W-:Y:S01]  /*3260*/  STG.E desc[UR14][R4.64], R7 ;  /* 0x0000000704007986 */ /* 0x000fe2000c10190e */
[----:B------:R-:W-:Y:S05]  /*3270*/  EXIT ;  /* 0x000000000000794d */ /* 0x000fea0003800000 */
        .weak           $__internal_0_$__cuda_sm20_sqrt_rn_f32_slowpath
        .type           $__internal_0_$__cuda_sm20_sqrt_rn_f32_slowpath,@function
        .size           $__internal_0_$__cuda_sm20_sqrt_rn_f32_slowpath,($__internal_1_$__cuda_sm3x_div_rn_noftz_f32_slowpath - $__internal_0_$__cuda_sm20_sqrt_rn_f32_slowpath)
$__internal_0_$__cuda_sm20_sqrt_rn_f32_slowpath:
[----:B------:R-:W-:-:S13]  /*3280*/  LOP3.LUT P1, RZ, R0, 0x7fffffff, RZ, 0xc0, !PT ;  /* 0x7fffffff00ff7812 */ /* 0x000fda000782c0ff */
[----:B------:R-:W-:Y:S01]  /*3290*/  @!P1 MOV R2, R0 ;  /* 0x0000000000029202 */ /* 0x000fe20000000f00 */
[----:B------:R-:W-:Y:S06]  /*32a0*/  @!P1 BRA `(.L_x_52) ;  /* 0x0000000000409947 */ /* 0x000fec0003800000 */
[----:B------:R-:W-:-:S13]  /*32b0*/  FSETP.GEU.FTZ.AND P1, PT, R0, RZ, PT ;  /* 0x000000ff0000720b */ /* 0x000fda0003f3e000 */
[----:B------:R-:W-:Y:S01]  /*32c0*/  @!P1 MOV R2, 0x7fffffff ;  /* 0x7fffffff00029802 */ /* 0x000fe20000000f00 */
[----:B------:R-:W-:Y:S06]  /*32d0*/  @!P1 BRA `(.L_x_52) ;  /* 0x0000000000349947 */ /* 0x000fec0003800000 */
[----:B------:R-:W-:-:S13]  /*32e0*/  FSETP.GTU.FTZ.AND P1, PT, |R0|, +INF , PT ;  /* 0x7f8000000000780b */ /* 0x000fda0003f3c200 */
[----:B------:R-:W-:Y:S01]  /*32f0*/  @P1 FADD.FTZ R2, R0, 1 ;  /* 0x3f80000000021421 */ /* 0x000fe20000010000 */
[----:B------:R-:W-:Y:S06]  /*3300*/  @P1 BRA `(.L_x_52) ;  /* 0x0000000000281947 */ /* 0x000fec0003800000 */
[----:B------:R-:W-:-:S13]  /*3310*/  FSETP.NEU.FTZ.AND P1, PT, |R0|, +INF , PT ;  /* 0x7f8000000000780b */ /* 0x000fda0003f3d200 */
[----:B------:R-:W-:-:S04]  /*3320*/  @P1 FFMA R3, R0, 1.84467440737095516160e+19, RZ ;  /* 0x5f80000000031823 */ /* 0x000fc800000000ff */
[----:B------:R-:W0:Y:S02]  /*3330*/  @P1 MUFU.RSQ R2, R3 ;  /* 0x0000000300021308 */ /* 0x000e240000001400 */
[----:B0-----:R-:W-:Y:S01]  /*3340*/  @P1 FMUL.FTZ R6, R3, R2 ;  /* 0x0000000203061220 */ /* 0x001fe20000410000 */
[----:B------:R-:W-:Y:S01]  /*3350*/  @P1 FMUL.FTZ R7, R2, 0.5 ;  /* 0x3f00000002071820 */ /* 0x000fe20000410000 */
[----:B------:R-:W-:Y:S02]  /*3360*/  @!P1 MOV R2, R0 ;  /* 0x0000000000029202 */ /* 0x000fe40000000f00 */
[----:B------:R-:W-:-:S04]  /*3370*/  @P1 FADD.FTZ R5, -R6, -RZ ;  /* 0x800000ff06051221 */ /* 0x000fc80000010100 */
[----:B------:R-:W-:-:S04]  /*3380*/  @P1 FFMA R5, R6, R5, R3 ;  /* 0x0000000506051223 */ /* 0x000fc80000000003 */
[----:B------:R-:W-:-:S04]  /*3390*/  @P1 FFMA R5, R5, R7, R6 ;  /* 0x0000000705051223 */ /* 0x000fc80000000006 */
[----:B------:R-:W-:-:S07]  /*33a0*/  @P1 FMUL.FTZ R2, R5, 2.3283064365386962891e-10 ;  /* 0x2f80000005021820 */ /* 0x000fce0000410000 */
.L_x_52:
[----:B------:R-:W-:Y:S01]  /*33b0*/  HFMA2 R3, -RZ, RZ, 0, 0 ;  /* 0x00000000ff037431 */ /* 0x000fe200000001ff */
[----:B------:R-:W-:Y:S01]  /*33c0*/  MOV R0, R2 ;  /* 0x0000000200007202 */ /* 0x000fe20000000f00 */
[----:B------:R-:W-:-:S04]  /*33d0*/  IMAD.MOV.U32 R2, RZ, RZ, R10 ;  /* 0x000000ffff027224 */ /* 0x000fc800078e000a */
[----:B------:R-:W-:Y:S05]  /*33e0*/  RET.REL.NODEC R2 `(_Z15layerNormKernelPKfPfS0_S0_mmm) ;  /* 0xffffffcc02047950 */ /* 0x000fea0003c3ffff */
        .weak           $__internal_1_$__cuda_sm3x_div_rn_noftz_f32_slowpath
        .type           $__internal_1_$__cuda_sm3x_div_rn_noftz_f32_slowpath,@function
        .size           $__internal_1_$__cuda_sm3x_div_rn_noftz_f32_slowpath,(.L_x_172 - $__internal_1_$__cuda_sm3x_div_rn_noftz_f32_slowpath)
$__internal_1_$__cuda_sm3x_div_rn_noftz_f32_slowpath:
[----:B------:R-:W-:Y:S01]  /*33f0*/  SHF.R.U32.HI R6, RZ, 0x17, R3 ;  /* 0x00000017ff067819 */ /* 0x000fe20000011603 */
[----:B------:R-:W-:Y:S01]  /*3400*/  BSSY.RECONVERGENT B0, `(.L_x_53) ;  /* 0x0000063000007945 */ /* 0x000fe20003800200 */
[----:B------:R-:W-:Y:S02]  /*3410*/  SHF.R.U32.HI R18, RZ, 0x17, R0 ;  /* 0x00000017ff127819 */ /* 0x000fe40000011600 */
[----:B------:R-:W-:Y:S02]  /*3420*/  LOP3.LUT R6, R6, 0xff, RZ, 0xc0, !PT ;  /* 0x000000ff06067812 */ /* 0x000fe400078ec0ff */
[----:B------:R-:W-:Y:S02]  /*3430*/  LOP3.LUT R18, R18, 0xff, RZ, 0xc0, !PT ;  /* 0x000000ff12127812 */ /* 0x000fe400078ec0ff */
[----:B------:R-:W-:Y:S02]  /*3440*/  IADD3 R19, PT, PT, R6, -0x1, RZ ;  /* 0xffffffff06137810 */ /* 0x000fe40007ffe0ff */
[----:B------:R-:W-:-:S02]  /*3450*/  IADD3 R20, PT, PT, R18, -0x1, RZ ;  /* 0xffffffff12147810 */ /* 0x000fc40007ffe0ff */
[----:B------:R-:W-:Y:S02]  /*3460*/  ISETP.GT.U32.AND P1, PT, R19, 0xfd, PT ;  /* 0x000000fd1300780c */ /* 0x000fe40003f24070 */
[----:B------:R-:W-:Y:S02]  /*3470*/  MOV R21, R3 ;  /* 0x0000000300157202 */ /* 0x000fe40000000f00 */
[----:B------:R-:W-:-:S13]  /*3480*/  ISETP.GT.U32.OR P1, PT, R20, 0xfd, P1 ;  /* 0x000000fd1400780c */ /* 0x000fda0000f24470 */
[----:B------:R-:W-:Y:S01]  /*3490*/  @!P1 IMAD.MOV.U32 R7, RZ, RZ, RZ ;  /* 0x000000ffff079224 */ /* 0x000fe200078e00ff */
[----:B------:R-:W-:Y:S06]  /*34a0*/  @!P1 BRA `(.L_x_54) ;  /* 0x00000000005c9947 */ /* 0x000fec0003800000 */
[----:B------:R-:W-:Y:S02]  /*34b0*/  FSETP.GTU.FTZ.AND P1, PT, |R0|, +INF , PT ;  /* 0x7f8000000000780b */ /* 0x000fe40003f3c200 */
[----:B------:R-:W-:-:S04]  /*34c0*/  FSETP.GTU.FTZ.AND P2, PT, |R3|, +INF , PT ;  /* 0x7f8000000300780b */ /* 0x000fc80003f5c200 */
[----:B------:R-:W-:-:S13]  /*34d0*/  PLOP3.LUT P1, PT, P1, P2, PT, 0xf8, 0x8f ;  /* 0x00000000008f781c */ /* 0x000fda0000f25f70 */
[----:B------:R-:W-:Y:S05]  /*34e0*/  @P1 BRA `(.L_x_55) ;  /* 0x00000004004c1947 */ /* 0x000fea0003800000 */
[----:B------:R-:W-:-:S13]  /*34f0*/  LOP3.LUT P1, RZ, R21, 0x7fffffff, R0, 0xc8, !PT ;  /* 0x7fffffff15ff7812 */ /* 0x000fda000782c800 */
[----:B------:R-:W-:Y:S05]  /*3500*/  @!P1 BRA `(.L_x_56) ;  /* 0x00000004003c9947 */ /* 0x000fea0003800000 */
[C---:B------:R-:W-:Y:S02]  /*3510*/  FSETP.NEU.FTZ.AND P3, PT, |R0|.reuse, +INF , PT ;  /* 0x7f8000000000780b */ /* 0x040fe40003f7d200 */
[----:B------:R-:W-:Y:S02]  /*3520*/  FSETP.NEU.FTZ.AND P2, PT, |R3|, +INF , PT ;  /* 0x7f8000000300780b */ /* 0x000fe40003f5d200 */
[----:B------:R-:W-:-:S11]  /*3530*/  FSETP.NEU.FTZ.AND P1, PT, |R0|, +INF , PT ;  /* 0x7f8000000000780b */ /* 0x000fd60003f3d200 */
[----:B------:R-:W-:Y:S05]  /*3540*/  @!P2 BRA !P3, `(.L_x_56) ;  /* 0x00000004002ca947 */ /* 0x000fea0005800000 */
[----:B------:R-:W-:-:S04]  /*3550*/  LOP3.LUT P3, RZ, R0, 0x7fffffff, RZ, 0xc0, !PT ;  /* 0x7fffffff00ff7812 */ /* 0x000fc8000786c0ff */
[----:B------:R-:W-:-:S13]  /*3560*/  PLOP3.LUT P2, PT, P2, P3, PT, 0x2f, 0xf2 ;  /* 0x0000000000f2781c */ /* 0x000fda0001746577 */
[----:B------:R-:W-:Y:S05]  /*3570*/  @P2 BRA `(.L_x_57) ;  /* 0x0000000400182947 */ /* 0x000fea0003800000 */
[----:B------:R-:W-:-:S04]  /*3580*/  LOP3.LUT P2, RZ, R21, 0x7fffffff, RZ, 0xc0, !PT ;  /* 0x7fffffff15ff7812 */ /* 0x000fc8000784c0ff */
[----:B------:R-:W-:-:S13]  /*3590*/  PLOP3.LUT P1, PT, P1, P2, PT, 0x2f, 0xf2 ;  /* 0x0000000000f2781c */ /* 0x000fda0000f24577 */
[----:B------:R-:W-:Y:S05]  /*35a0*/  @P1 BRA `(.L_x_58) ;  /* 0x0000000400001947 */ /* 0x000fea0003800000 */
[----:B------:R-:W-:Y:S02]  /*35b0*/  ISETP.GE.AND P1, PT, R20, RZ, PT ;  /* 0x000000ff1400720c */ /* 0x000fe40003f26270 */
[----:B------:R-:W-:-:S11]  /*35c0*/  ISETP.GE.AND P2, PT, R19, RZ, PT ;  /* 0x000000ff1300720c */ /* 0x000fd60003f46270 */
[----:B------:R-:W-:Y:S01]  /*35d0*/  @P1 MOV R7, RZ ;  /* 0x000000ff00071202 */ /* 0x000fe20000000f00 */
[----:B------:R-:W-:Y:S01]  /*35e0*/  @!P1 FFMA R0, R0, 1.84467440737095516160e+19, RZ ;  /* 0x5f80000000009823 */ /* 0x000fe200000000ff */
[----:B------:R-:W-:Y:S01]  /*35f0*/  @!P1 MOV R7, 0xffffffc0 ;  /* 0xffffffc000079802 */ /* 0x000fe20000000f00 */
[----:B------:R-:W-:-:S03]  /*3600*/  @!P2 FFMA R21, R3, 1.84467440737095516160e+19, RZ ;  /* 0x5f8000000315a823 */ /* 0x000fc600000000ff */
[----:B------:R-:W-:-:S07]  /*3610*/  @!P2 IADD3 R7, PT, PT, R7, 0x40, RZ ;  /* 0x000000400707a810 */ /* 0x000fce0007ffe0ff */
.L_x_54:
[----:B------:R-:W-:Y:S01]  /*3620*/  LEA R22, R6, 0xc0800000, 0x17 ;  /* 0xc080000006167811 */ /* 0x000fe200078eb8ff */
[----:B------:R-:W-:Y:S03]  /*3630*/  BSSY.RECONVERGENT B1, `(.L_x_59) ;  /* 0x0000036000017945 */ /* 0x000fe60003800200 */
[----:B------:R-:W-:Y:S01]  /*3640*/  IADD3 R22, PT, PT, -R22, R21, RZ ;  /* 0x0000001516167210 */ /* 0x000fe20007ffe1ff */
[----:B------:R-:W-:-:S03]  /*3650*/  VIADD R21, R18, 0xffffff81 ;  /* 0xffffff8112157836 */ /* 0x000fc60000000000 */
[----:B------:R-:W0:Y:S01]  /*3660*/  MUFU.RCP R20, R22 ;  /* 0x0000001600147308 */ /* 0x000e220000001000 */
[----:B------:R-:W-:Y:S01]  /*3670*/  FADD.FTZ R19, -R22, -RZ ;  /* 0x800000ff16137221 */ /* 0x000fe20000010100 */
[----:B------:R-:W-:-:S03]  /*3680*/  IMAD R0, R21, -0x800000, R0 ;  /* 0xff80000015007824 */ /* 0x000fc600078e0200 */
[----:B0-----:R-:W-:-:S04]  /*3690*/  FFMA R23, R20, R19, 1 ;  /* 0x3f80000014177423 */ /* 0x001fc80000000013 */
[----:B------:R-:W-:-:S04]  /*36a0*/  FFMA R23, R20, R23, R20 ;  /* 0x0000001714177223 */ /* 0x000fc80000000014 */
[----:B------:R-:W-:-:S04]  /*36b0*/  FFMA R18, R0, R23, RZ ;  /* 0x0000001700127223 */ /* 0x000fc800000000ff */
[----:B------:R-:W-:-:S04]  /*36c0*/  FFMA R20, R19, R18, R0 ;  /* 0x0000001213147223 */ /* 0x000fc80000000000 */
[----:B------:R-:W-:Y:S01]  /*36d0*/  FFMA R20, R23, R20, R18 ;  /* 0x0000001417147223 */ /* 0x000fe20000000012 */
[----:B------:R-:W-:-:S03]  /*36e0*/  IADD3 R18, PT, PT, R21, 0x7f, -R6 ;  /* 0x0000007f15127810 */ /* 0x000fc60007ffe806 */
[----:B------:R-:W-:Y:S01]  /*36f0*/  FFMA R19, R19, R20, R0 ;  /* 0x0000001413137223 */ /* 0x000fe20000000000 */
[----:B------:R-:W-:-:S03]  /*3700*/  IADD3 R7, PT, PT, R18, R7, RZ ;  /* 0x0000000712077210 */ /* 0x000fc60007ffe0ff */
[----:B------:R-:W-:-:S05]  /*3710*/  FFMA R0, R23, R19, R20 ;  /* 0x0000001317007223 */ /* 0x000fca0000000014 */
[----:B------:R-:W-:-:S04]  /*3720*/  SHF.R.U32.HI R6, RZ, 0x17, R0 ;  /* 0x00000017ff067819 */ /* 0x000fc80000011600 */
[----:B------:R-:W-:-:S04]  /*3730*/  LOP3.LUT R6, R6, 0xff, RZ, 0xc0, !PT ;  /* 0x000000ff06067812 */ /* 0x000fc800078ec0ff */
[----:B------:R-:W-:-:S04]  /*3740*/  IADD3 R6, PT, PT, R6, R7, RZ ;  /* 0x0000000706067210 */ /* 0x000fc80007ffe0ff */
[----:B------:R-:W-:-:S04]  /*3750*/  IADD3 R18, PT, PT, R6, -0x1, RZ ;  /* 0xffffffff06127810 */ /* 0x000fc80007ffe0ff */
[----:B------:R-:W-:-:S13]  /*3760*/  ISETP.GE.U32.AND P1, PT, R18, 0xfe, PT ;  /* 0x000000fe1200780c */ /* 0x000fda0003f26070 */
[----:B------:R-:W-:Y:S05]  /*3770*/  @!P1 BRA `(.L_x_60) ;  /* 0x0000000000809947 */ /* 0x000fea0003800000 */
[----:B------:R-:W-:-:S13]  /*3780*/  ISETP.GT.AND P1, PT, R6, 0xfe, PT ;  /* 0x000000fe0600780c */ /* 0x000fda0003f24270 */
[----:B------:R-:W-:Y:S05]  /*3790*/  @P1 BRA `(.L_x_61) ;  /* 0x00000000006c1947 */ /* 0x000fea0003800000 */
[----:B------:R-:W-:-:S13]  /*37a0*/  ISETP.GE.AND P1, PT, R6, 0x1, PT ;  /* 0x000000010600780c */ /* 0x000fda0003f26270 */
[----:B------:R-:W-:Y:S05]  /*37b0*/  @P1 BRA `(.L_x_62) ;  /* 0x0000000000741947 */ /* 0x000fea0003800000 */
[----:B------:R-:W-:Y:S02]  /*37c0*/  ISETP.GE.AND P1, PT, R6, -0x18, PT ;  /* 0xffffffe80600780c */ /* 0x000fe40003f26270 */
[----:B------:R-:W-:-:S11]  /*37d0*/  LOP3.LUT R0, R0, 0x80000000, RZ, 0xc0, !PT ;  /* 0x8000000000007812 */ /* 0x000fd600078ec0ff */
[----:B------:R-:W-:Y:S05]  /*37e0*/  @!P1 BRA `(.L_x_62) ;  /* 0x0000000000689947 */ /* 0x000fea0003800000 */
[CCC-:B------:R-:W-:Y:S01]  /*37f0*/  FFMA.RZ R7, R23.reuse, R19.reuse, R20.reuse ;  /* 0x0000001317077223 */ /* 0x1c0fe2000000c014 */
[CCC-:B------:R-:W-:Y:S01]  /*3800*/  FFMA.RP R18, R23.reuse, R19.reuse, R20.reuse ;  /* 0x0000001317127223 */ /* 0x1c0fe20000008014 */
[----:B------:R-:W-:Y:S01]  /*3810*/  FFMA.RM R23, R23, R19, R20 ;  /* 0x0000001317177223 */ /* 0x000fe20000004014 */
[C---:B------:R-:W-:Y:S02]  /*3820*/  IADD3 R19, PT, PT, R6.reuse, 0x20, RZ ;  /* 0x0000002006137810 */ /* 0x040fe40007ffe0ff */
[----:B------:R-:W-:Y:S02]  /*3830*/  LOP3.LUT R7, R7, 0x7fffff, RZ, 0xc0, !PT ;  /* 0x007fffff07077812 */ /* 0x000fe400078ec0ff */
[C---:B------:R-:W-:Y:S02]  /*3840*/  ISETP.NE.AND P3, PT, R6.reuse, RZ, PT ;  /* 0x000000ff0600720c */ /* 0x040fe40003f65270 */
[----:B------:R-:W-:Y:S02]  /*3850*/  LOP3.LUT R20, R7, 0x800000, RZ, 0xfc, !PT ;  /* 0x0080000007147812 */ /* 0x000fe400078efcff */
[----:B------:R-:W-:Y:S01]  /*3860*/  ISETP.NE.AND P2, PT, R6, RZ, PT ;  /* 0x000000ff0600720c */ /* 0x000fe20003f45270 */
[----:B------:R-:W-:Y:S01]  /*3870*/  IMAD.MOV R6, RZ, RZ, -R6 ;  /* 0x000000ffff067224 */ /* 0x000fe200078e0a06 */
[----:B------:R-:W-:-:S02]  /*3880*/  SHF.L.U32 R19, R20, R19, RZ ;  /* 0x0000001314137219 */ /* 0x000fc400000006ff */
[----:B------:R-:W-:Y:S02]  /*3890*/  FSETP.NEU.FTZ.AND P1, PT, R18, R23, PT ;  /* 0x000000171200720b */ /* 0x000fe40003f3d000 */
[----:B------:R-:W-:Y:S02]  /*38a0*/  SEL R7, R6, RZ, P3 ;  /* 0x000000ff06077207 */ /* 0x000fe40001800000 */
[----:B------:R-:W-:Y:S02]  /*38b0*/  ISETP.NE.AND P2, PT, R19, RZ, P2 ;  /* 0x000000ff1300720c */ /* 0x000fe40001745270 */
[----:B------:R-:W-:Y:S02]  /*38c0*/  SHF.R.U32.HI R19, RZ, R7, R20 ;  /* 0x00000007ff137219 */ /* 0x000fe40000011614 */
[----:B------:R-:W-:Y:S02]  /*38d0*/  PLOP3.LUT P1, PT, P1, P2, PT, 0xf8, 0x8f ;  /* 0x00000000008f781c */ /* 0x000fe40000f25f70 */
[----:B------:R-:W-:-:S02]  /*38e0*/  SHF.R.U32.HI R7, RZ, 0x1, R19 ;  /* 0x00000001ff077819 */ /* 0x000fc40000011613 */
[----:B------:R-:W-:-:S04]  /*38f0*/  SEL R6, RZ, 0x1, !P1 ;  /* 0x00000001ff067807 */ /* 0x000fc80004800000 */
[----:B------:R-:W-:-:S04]  /*3900*/  LOP3.LUT R6, R6, 0x1, R7, 0xf8, !PT ;  /* 0x0000000106067812 */ /* 0x000fc800078ef807 */
[----:B------:R-:W-:-:S04]  /*3910*/  LOP3.LUT R6, R6, R19, RZ, 0xc0, !PT ;  /* 0x0000001306067212 */ /* 0x000fc800078ec0ff */
[----:B------:R-:W-:-:S04]  /*3920*/  IADD3 R7, PT, PT, R7, R6, RZ ;  /* 0x0000000607077210 */ /* 0x000fc80007ffe0ff */
[----:B------:R-:W-:Y:S01]  /*3930*/  LOP3.LUT R0, R7, R0, RZ, 0xfc, !PT ;  /* 0x0000000007007212 */ /* 0x000fe200078efcff */
[----:B------:R-:W-:Y:S06]  /*3940*/  BRA `(.L_x_62) ;  /* 0x0000000000107947 */ /* 0x000fec0003800000 */
.L_x_61:
[----:B------:R-:W-:-:S04]  /*3950*/  LOP3.LUT R0, R0, 0x80000000, RZ, 0xc0, !PT ;  /* 0x8000000000007812 */ /* 0x000fc800078ec0ff */
[----:B------:R-:W-:Y:S01]  /*3960*/  LOP3.LUT R0, R0, 0x7f800000, RZ, 0xfc, !PT ;  /* 0x7f80000000007812 */ /* 0x000fe200078efcff */
[----:B------:R-:W-:Y:S06]  /*3970*/  BRA `(.L_x_62) ;  /* 0x0000000000047947 */ /* 0x000fec0003800000 */
.L_x_60:
[----:B------:R-:W-:-:S07]  /*3980*/  LEA R0, R7, R0, 0x17 ;  /* 0x0000000007007211 */ /* 0x000fce00078eb8ff */
.L_x_62:
[----:B------:R-:W-:Y:S05]  /*3990*/  BSYNC.RECONVERGENT B1 ;  /* 0x0000000000017941 */ /* 0x000fea0003800200 */
.L_x_59:
[----:B------:R-:W-:Y:S05]  /*39a0*/  BRA `(.L_x_63) ;  /* 0x0000000000207947 */ /* 0x000fea0003800000 */
.L_x_58:
[----:B------:R-:W-:-:S04]  /*39b0*/  LOP3.LUT R0, R21, 0x80000000, R0, 0x48, !PT ;  /* 0x8000000015007812 */ /* 0x000fc800078e4800 */
[----:B------:R-:W-:Y:S01]  /*39c0*/  LOP3.LUT R0, R0, 0x7f800000, RZ, 0xfc, !PT ;  /* 0x7f80000000007812 */ /* 0x000fe200078efcff */
[----:B------:R-:W-:Y:S06]  /*39d0*/  BRA `(.L_x_63) ;  /* 0x0000000000147947 */ /* 0x000fec0003800000 */
.L_x_57:
[----:B------:R-:W-:Y:S01]  /*39e0*/  LOP3.LUT R0, R21, 0x80000000, R0, 0x48, !PT ;  /* 0x8000000015007812 */ /* 0x000fe200078e4800 */
[----:B------:R-:W-:Y:S06]  /*39f0*/  BRA `(.L_x_63) ;  /* 0x00000000000c7947 */ /* 0x000fec0003800000 */
.L_x_56:
[----:B------:R-:W0:Y:S01]  /*3a00*/  MUFU.RSQ R0, -QNAN ;  /* 0xffc0000000007908 */ /* 0x000e220000001400 */
[----:B------:R-:W-:Y:S05]  /*3a10*/  BRA `(.L_x_63) ;  /* 0x0000000000047947 */ /* 0x000fea0003800000 */
.L_x_55:
[----:B------:R-:W-:-:S07]  /*3a20*/  FADD.FTZ R0, R0, R3 ;  /* 0x0000000300007221 */ /* 0x000fce0000010000 */
.L_x_63:
[----:B------:R-:W-:Y:S05]  /*3a30*/  BSYNC.RECONVERGENT B0 ;  /* 0x0000000000007941 */ /* 0x000fea0003800200 */
.L_x_53:
[----:B------:R-:W-:Y:S01]  /*3a40*/  HFMA2 R7, -RZ, RZ, 0, 0 ;  /* 0x00000000ff077431 */ /* 0x000fe200000001ff */
[----:B------:R-:W-:-:S04]  /*3a50*/  MOV R6, R2 ;  /* 0x0000000200067202 */ /* 0x000fc80000000f00 */
[----:B0-----:R-:W-:Y:S05]  /*3a60*/  RET.REL.NODEC R6 `(_Z15layerNormKernelPKfPfS0_S0_mmm) ;  /* 0xffffffc406647950 */ /* 0x001fea0003c3ffff */
.L_x_64:
        /* <DEDUP_REMOVED lines=9> */
.L_x_172:


//--------------------- .text._Z13softmaxKernelPKfPfmm --------------------------
	.section	.text._Z13softmaxKernelPKfPfmm,"ax",@progbits
	.align	128
        .global         _Z13softmaxKernelPKfPfmm
        .type           _Z13softmaxKernelPKfPfmm,@function
        .size           _Z13softmaxKernelPKfPfmm,(.L_x_173 - _Z13softmaxKernelPKfPfmm)
        .other          _Z13softmaxKernelPKfPfmm,@"STO_CUDA_ENTRY STV_DEFAULT"
_Z13softmaxKernelPKfPfmm:
.text._Z13softmaxKernelPKfPfmm:
        /* <DEDUP_REMOVED lines=13> */
[----:B------:R-:W-:Y:S01]  /*00d0*/  HFMA2 R5, -RZ, RZ, 0, 0 ;  /* 0x00000000ff057431 */ /* 0x000fe200000001ff */
[C---:B------:R-:W-:Y:S01]  /*00e0*/  ISETP.GE.U32.AND P0, PT, R6.reuse, 0x10, PT ;  /* 0x000000100600780c */ /* 0x040fe20003f06070 */
[----:B------:R-:W0:Y:S01]  /*00f0*/  LDCU.64 UR6, c[0x0][0x358] ;  /* 0x00006b00ff0677ac */ /* 0x000e220008000a00 */
[C---:B------:R-:W-:Y:S01]  /*0100*/  LOP3.LUT R13, R6.reuse, 0xf, RZ, 0xc0, !PT ;  /* 0x0000000f060d7812 */ /* 0x040fe200078ec0ff */
[----:B------:R-:W-:Y:S01]  /*0110*/  HFMA2 R11, -RZ, RZ, 0, 0 ;  /* 0x00000000ff0b7431 */ /* 0x000fe200000001ff */
[----:B------:R-:W-:Y:S01]  /*0120*/  ISETP.GE.U32.AND.EX P0, PT, R7, RZ, PT, P0 ;  /* 0x000000ff0700720c */ /* 0x000fe20003f06100 */
[----:B------:R-:W-:Y:S01]  /*0130*/  IMAD.MOV.U32 R8, RZ, RZ, RZ ;  /* 0x000000ffff087224 */ /* 0x000fe200078e00ff */
[----:B------:R-:W-:Y:S02]  /*0140*/  ISETP.NE.U32.AND P1, PT, R13, RZ, PT ;  /* 0x000000ff0d00720c */ /* 0x000fe40003f25070 */
[----:B------:R-:W-:Y:S01]  /*0150*/  MOV R0, 0xff800000 ;  /* 0xff80000000007802 */ /* 0x000fe20000000f00 */
[----:B------:R-:W-:Y:S01]  /*0160*/  IMAD.WIDE.U32 R4, R6, UR4, R4 ;  /* 0x0000000406047c25 */ /* 0x000fe2000f8e0004 */
[----:B------:R-:W-:-:S03]  /*0170*/  ISETP.NE.AND.EX P1, PT, RZ, RZ, PT, P1 ;  /* 0x000000ffff00720c */ /* 0x000fc60003f25310 */
[----:B------:R-:W-:-:S04]  /*0180*/  IMAD R3, R7, UR4, R5 ;  /* 0x0000000407037c24 */ /* 0x000fc8000f8e0205 */
[----:B------:R-:W-:-:S04]  /*0190*/  IMAD R3, R3, R6, RZ ;  /* 0x0000000603037224 */ /* 0x000fc800078e02ff */
[C---:B------:R-:W-:Y:S02]  /*01a0*/  IMAD R3, R4.reuse, R7, R3 ;  /* 0x0000000704037224 */ /* 0x040fe400078e0203 */
[----:B------:R-:W-:-:S05]  /*01b0*/  IMAD.WIDE.U32 R4, R4, R6, RZ ;  /* 0x0000000604047225 */ /* 0x000fca00078e00ff */
[----:B------:R-:W-:Y:S01]  /*01c0*/  IADD3 R9, PT, PT, R5, R3, RZ ;  /* 0x0000000305097210 */ /* 0x000fe20007ffe0ff */
[----:B0-----:R-:W-:Y:S06]  /*01d0*/  @!P0 BRA `(.L_x_65) ;  /* 0x0000000000a88947 */ /* 0x001fec0003800000 */
[----:B------:R-:W0:Y:S01]  /*01e0*/  LDCU.64 UR4, c[0x0][0x380] ;  /* 0x00007000ff0477ac */ /* 0x000e220008000a00 */
[----:B------:R-:W1:Y:S01]  /*01f0*/  LDC R8, c[0x0][0x39c] ;  /* 0x0000e700ff087b82 */ /* 0x000e620000000800 */
[----:B------:R-:W-:Y:S02]  /*0200*/  LOP3.LUT R11, R6, 0xfffffff0, RZ, 0xc0, !PT ;  /* 0xfffffff0060b7812 */ /* 0x000fe400078ec0ff */
[----:B------:R-:W-:-:S03]  /*0210*/  MOV R0, 0xff800000 ;  /* 0xff80000000007802 */ /* 0x000fc60000000f00 */
[----:B------:R-:W-:Y:S01]  /*0220*/  IMAD.MOV.U32 R10, RZ, RZ, R11 ;  /* 0x000000ffff0a7224 */ /* 0x000fe200078e000b */
[----:B0-----:R-:W-:-:S04]  /*0230*/  LEA R15, P2, R4, UR4, 0x2 ;  /* 0x00000004040f7c11 */ /* 0x001fc8000f8410ff */
[----:B------:R-:W-:Y:S02]  /*0240*/  IADD3 R15, P3, PT, R15, 0x20, RZ ;  /* 0x000000200f0f7810 */ /* 0x000fe40007f7e0ff */
[----:B------:R-:W-:Y:S02]  /*0250*/  LEA.HI.X R3, R4, UR5, R9, 0x2, P2 ;  /* 0x0000000504037c11 */ /* 0x000fe400090f1409 */
[----:B-1----:R-:W-:Y:S02]  /*0260*/  MOV R12, R8 ;  /* 0x00000008000c7202 */ /* 0x002fe40000000f00 */
[----:B------:R-:W-:-:S07]  /*0270*/  IADD3.X R3, PT, PT, RZ, R3, RZ, P3, !PT ;  /* 0x00000003ff037210 */ /* 0x000fce0001ffe4ff */
.L_x_66:
[----:B------:R-:W-:-:S05]  /*0280*/  IMAD.MOV.U32 R2, RZ, RZ, R15 ;  /* 0x000000ffff027224 */ /* 0x000fca00078e000f */
[----:B------:R-:W2:Y:S04]  /*0290*/  LDG.E R23, desc[UR6][R2.64+-0x20] ;  /* 0xffffe00602177981 */ /* 0x000ea8000c1e1900 */
[----:B------:R-:W2:Y:S04]  /*02a0*/  LDG.E R22, desc[UR6][R2.64+-0x1c] ;  /* 0xffffe40602167981 */ /* 0x000ea8000c1e1900 */
[----:B------:R-:W3:Y:S04]  /*02b0*/  LDG.E R25, desc[UR6][R2.64+-0x18] ;  /* 0xffffe80602197981 */ /* 0x000ee8000c1e1900 */
[----:B------:R-:W3:Y:S04]  /*02c0*/  LDG.E R24, desc[UR6][R2.64+-0x14] ;  /* 0xffffec0602187981 */ /* 0x000ee8000c1e1900 */
[----:B------:R-:W4:Y:S04]  /*02d0*/  LDG.E R14, desc[UR6][R2.64+-0x10] ;  /* 0xfffff006020e7981 */ /* 0x000f28000c1e1900 */
[----:B------:R-:W4:Y:S04]  /*02e0*/  LDG.E R15, desc[UR6][R2.64+-0xc] ;  /* 0xfffff406020f7981 */ /* 0x000f28000c1e1900 */
[----:B------:R-:W5:Y:S04]  /*02f0*/  LDG.E R16, desc[UR6][R2.64+-0x8] ;  /* 0xfffff80602107981 */ /* 0x000f68000c1e1900 */
[----:B------:R-:W5:Y:S04]  /*0300*/  LDG.E R17, desc[UR6][R2.64+-0x4] ;  /* 0xfffffc0602117981 */ /* 0x000f68000c1e1900 */
[----:B------:R-:W5:Y:S04]  /*0310*/  LDG.E R18, desc[UR6][R2.64] ;  /* 0x0000000602127981 */ /* 0x000f68000c1e1900 */
[----:B------:R-:W5:Y:S04]  /*0320*/  LDG.E R19, desc[UR6][R2.64+0x4] ;  /* 0x0000040602137981 */ /* 0x000f68000c1e1900 */
[----:B------:R-:W5:Y:S04]  /*0330*/  LDG.E R20, desc[UR6][R2.64+0x8] ;  /* 0x0000080602147981 */ /* 0x000f68000c1e1900 */
[----:B------:R-:W5:Y:S01]  /*0340*/  LDG.E R21, desc[UR6][R2.64+0xc] ;  /* 0x00000c0602157981 */ /* 0x000f62000c1e1900 */
[----:B--2---:R-:W-:-:S03]  /*0350*/  FMNMX3 R22, R0, R23, R22, !PT ;  /* 0x0000001700167276 */ /* 0x004fc60007800016 */
[----:B------:R-:W2:Y:S04]  /*0360*/  LDG.E R23, desc[UR6][R2.64+0x10] ;  /* 0x0000100602177981 */ /* 0x000ea8000c1e1900 */
[----:B------:R-:W2:Y:S01]  /*0370*/  LDG.E R0, desc[UR6][R2.64+0x14] ;  /* 0x0000140602007981 */ /* 0x000ea2000c1e1900 */
[----:B---3--:R-:W-:-:S03]  /*0380*/  FMNMX3 R24, R22, R25, R24, !PT ;  /* 0x0000001916187276 */ /* 0x008fc60007800018 */
[----:B------:R-:W3:Y:S04]  /*0390*/  LDG.E R25, desc[UR6][R2.64+0x18] ;  /* 0x0000180602197981 */ /* 0x000ee8000c1e1900 */
[----:B------:R0:W3:Y:S01]  /*03a0*/  LDG.E R22, desc[UR6][R2.64+0x1c] ;  /* 0x00001c0602167981 */ /* 0x0000e2000c1e1900 */
[----:B------:R-:W-:Y:S02]  /*03b0*/  IADD3 R10, P2, PT, R10, -0x10, RZ ;  /* 0xfffffff00a0a7810 */ /* 0x000fe40007f5e0ff */
[----:B----4-:R-:W-:Y:S02]  /*03c0*/  FMNMX3 R14, R24, R14, R15, !PT ;  /* 0x0000000e180e7276 */ /* 0x010fe4000780000f */
[----:B------:R-:W-:Y:S02]  /*03d0*/  IADD3.X R12, PT, PT, R12, -0x1, RZ, P2, !PT ;  /* 0xffffffff0c0c7810 */ /* 0x000fe400017fe4ff */
[----:B------:R-:W-:-:S02]  /*03e0*/  ISETP.NE.U32.AND P2, PT, R10, RZ, PT ;  /* 0x000000ff0a00720c */ /* 0x000fc40003f45070 */
[----:B------:R-:W-:Y:S02]  /*03f0*/  IADD3 R15, P3, PT, R2, 0x40, RZ ;  /* 0x00000040020f7810 */ /* 0x000fe40007f7e0ff */
[----:B-----5:R-:W-:Y:S02]  /*0400*/  FMNMX3 R14, R14, R16, R17, !PT ;  /* 0x000000100e0e7276 */ /* 0x020fe40007800011 */
[----:B------:R-:W-:Y:S02]  /*0410*/  ISETP.NE.AND.EX P2, PT, R12, RZ, PT, P2 ;  /* 0x000000ff0c00720c */ /* 0x000fe40003f45320 */
[----:B0-----:R-:W-:Y:S02]  /*0420*/  IADD3.X R3, PT, PT, RZ, R3, RZ, P3, !PT ;  /* 0x00000003ff037210 */ /* 0x001fe40001ffe4ff */
[----:B------:R-:W-:-:S04]  /*0430*/  FMNMX3 R14, R14, R18, R19, !PT ;  /* 0x000000120e0e7276 */ /* 0x000fc80007800013 */
[----:B------:R-:W-:-:S04]  /*0440*/  FMNMX3 R14, R14, R20, R21, !PT ;  /* 0x000000140e0e7276 */ /* 0x000fc80007800015 */
[----:B--2---:R-:W-:-:S04]  /*0450*/  FMNMX3 R0, R14, R23, R0, !PT ;  /* 0x000000170e007276 */ /* 0x004fc80007800000 */
[----:B---3--:R-:W-:Y:S01]  /*0460*/  FMNMX3 R0, R0, R25, R22, !PT ;  /* 0x0000001900007276 */ /* 0x008fe20007800016 */
[----:B------:R-:W-:Y:S06]  /*0470*/  @P2 BRA `(.L_x_66) ;  /* 0xfffffffc00802947 */ /* 0x000fec000383ffff */
.L_x_65:
        /* <DEDUP_REMOVED lines=13> */
[----:B------:R-:W2:Y:S04]  /*0550*/  LDG.E R10, desc[UR6][R2.64+0x4] ;  /* 0x00000406020a7981 */ /* 0x000ea8000c1e1900 */
[----:B------:R-:W3:Y:S04]  /*0560*/  LDG.E R17, desc[UR6][R2.64+0x8] ;  /* 0x0000080602117981 */ /* 0x000ee8000c1e1900 */
[----:B------:R-:W3:Y:S04]  /*0570*/  LDG.E R12, desc[UR6][R2.64+0xc] ;  /* 0x00000c06020c7981 */ /* 0x000ee8000c1e1900 */
[----:B------:R-:W4:Y:S04]  /*0580*/  LDG.E R19, desc[UR6][R2.64+0x10] ;  /* 0x0000100602137981 */ /* 0x000f28000c1e1900 */
[----:B------:R-:W4:Y:S04]  /*0590*/  LDG.E R14, desc[UR6][R2.64+0x14] ;  /* 0x00001406020e7981 */ /* 0x000f28000c1e1900 */
[----:B------:R-:W5:Y:S04]  /*05a0*/  LDG.E R21, desc[UR6][R2.64+0x18] ;  /* 0x0000180602157981 */ /* 0x000f68000c1e1900 */
[----:B------:R-:W5:Y:S01]  /*05b0*/  LDG.E R16, desc[UR6][R2.64+0x1c] ;  /* 0x00001c0602107981 */ /* 0x000f62000c1e1900 */
[----:B------:R-:W-:-:S05]  /*05c0*/  IADD3 R11, P2, PT, R11, 0x8, RZ ;  /* 0x000000080b0b7810 */ /* 0x000fca0007f5e0ff */
[----:B------:R-:W-:Y:S01]  /*05d0*/  IMAD.X R8, RZ, RZ, R8, P2 ;  /* 0x000000ffff087224 */ /* 0x000fe200010e0608 */
[----:B--2---:R-:W-:-:S04]  /*05e0*/  FMNMX3 R10, R0, R15, R10, !PT ;  /* 0x0000000f000a7276 */ /* 0x004fc8000780000a */
[----:B---3--:R-:W-:-:S04]  /*05f0*/  FMNMX3 R10, R10, R17, R12, !PT ;  /* 0x000000110a0a7276 */ /* 0x008fc8000780000c */
[----:B----4-:R-:W-:-:S04]  /*0600*/  FMNMX3 R10, R10, R19, R14, !PT ;  /* 0x000000130a0a7276 */ /* 0x010fc8000780000e */
[----:B-----5:R-:W-:-:S07]  /*0610*/  FMNMX3 R0, R10, R21, R16, !PT ;  /* 0x000000150a007276 */ /* 0x020fce0007800010 */
.L_x_68:
        /* <DEDUP_REMOVED lines=9> */
[----:B------:R-:W2:Y:S04]  /*06b0*/  @P1 LDG.E R14, desc[UR6][R2.64+0x4] ;  /* 0x00000406020e1981 */ /* 0x000ea8000c1e1900 */
[----:B------:R-:W3:Y:S04]  /*06c0*/  @P1 LDG.E R17, desc[UR6][R2.64+0x8] ;  /* 0x0000080602111981 */ /* 0x000ee8000c1e1900 */
[----:B------:R-:W3:Y:S01]  /*06d0*/  @P1 LDG.E R16, desc[UR6][R2.64+0xc] ;  /* 0x00000c0602101981 */ /* 0x000ee2000c1e1900 */
[----:B------:R-:W-:-:S02]  /*06e0*/  LOP3.LUT R10, R6, 0x3, RZ, 0xc0, !PT ;  /* 0x00000003060a7812 */ /* 0x000fc400078ec0ff */
[----:B------:R-:W-:Y:S02]  /*06f0*/  MOV R12, RZ ;  /* 0x000000ff000c7202 */ /* 0x000fe40000000f00 */
[----:B------:R-:W-:Y:S02]  /*0700*/  ISETP.NE.U32.AND P2, PT, R10, RZ, PT ;  /* 0x000000ff0a00720c */ /* 0x000fe40003f45070 */
[----:B------:R-:W-:Y:S02]  /*0710*/  @P1 IADD3 R11, P3, PT, R11, 0x4, RZ ;  /* 0x000000040b0b1810 */ /* 0x000fe40007f7e0ff */
[----:B------:R-:W-:Y:S02]  /*0720*/  ISETP.NE.AND.EX P2, PT, R12, RZ, PT, P2 ;  /* 0x000000ff0c00720c */ /* 0x000fe40003f45320 */
[----:B------:R-:W-:Y:S02]  /*0730*/  @P1 IADD3.X R8, PT, PT, RZ, R8, RZ, P3, !PT ;  /* 0x00000008ff081210 */ /* 0x000fe40001ffe4ff */
[----:B--2---:R-:W-:-:S04]  /*0740*/  @P1 FMNMX3 R14, R0, R15, R14, !PT ;  /* 0x0000000f000e1276 */ /* 0x004fc8000780000e */
[----:B---3--:R-:W-:-:S05]  /*0750*/  @P1 FMNMX3 R0, R14, R17, R16, !PT ;  /* 0x000000110e001276 */ /* 0x008fca0007800010 */
[----:B------:R-:W-:Y:S05]  /*0760*/  @!P2 BRA `(.L_x_67) ;  /* 0x00000000003ca947 */ /* 0x000fea0003800000 */
[----:B------:R-:W0:Y:S01]  /*0770*/  LDCU.64 UR4, c[0x0][0x380] ;  /* 0x00007000ff0477ac */ /* 0x000e220008000a00 */
[----:B------:R-:W-:-:S05]  /*0780*/  IADD3 R11, P1, PT, R11, R4, RZ ;  /* 0x000000040b0b7210 */ /* 0x000fca0007f3e0ff */
[----:B------:R-:W-:Y:S01]  /*0790*/  IMAD.X R8, R8, 0x1, R9, P1 ;  /* 0x0000000108087824 */ /* 0x000fe200008e0609 */
[----:B0-----:R-:W-:-:S04]  /*07a0*/  LEA R2, P2, R11, UR4, 0x2 ;  /* 0x000000040b027c11 */ /* 0x001fc8000f8410ff */
[----:B------:R-:W-:-:S09]  /*07b0*/  LEA.HI.X R11, R11, UR5, R8, 0x2, P2 ;  /* 0x000000050b0b7c11 */ /* 0x000fd200090f1408 */
.L_x_69:
[----:B------:R-:W-:-:S06]  /*07c0*/  MOV R3, R11 ;  /* 0x0000000b00037202 */ /* 0x000fcc0000000f00 */
[----:B------:R0:W2:Y:S01]  /*07d0*/  LDG.E R3, desc[UR6][R2.64] ;  /* 0x0000000602037981 */ /* 0x0000a2000c1e1900 */
[----:B------:R-:W-:-:S04]  /*07e0*/  IADD3 R10, P1, PT, R10, -0x1, RZ ;  /* 0xffffffff0a0a7810 */ /* 0x000fc80007f3e0ff */
[----:B------:R-:W-:Y:S02]  /*07f0*/  IADD3.X R12, PT, PT, R12, -0x1, RZ, P1, !PT ;  /* 0xffffffff0c0c7810 */ /* 0x000fe40000ffe4ff */
[----:B------:R-:W-:Y:S02]  /*0800*/  ISETP.NE.U32.AND P1, PT, R10, RZ, PT ;  /* 0x000000ff0a00720c */ /* 0x000fe40003f25070 */
[----:B0-----:R-:W-:Y:S02]  /*0810*/  IADD3 R2, P2, PT, R2, 0x4, RZ ;  /* 0x0000000402027810 */ /* 0x001fe40007f5e0ff */
[----:B------:R-:W-:Y:S02]  /*0820*/  ISETP.NE.AND.EX P1, PT, R12, RZ, PT, P1 ;  /* 0x000000ff0c00720c */ /* 0x000fe40003f25310 */
[----:B------:R-:W-:Y:S02]  /*0830*/  IADD3.X R11, PT, PT, RZ, R11, RZ, P2, !PT ;  /* 0x0000000bff0b7210 */ /* 0x000fe400017fe4ff */
[----:B--2---:R-:W-:-:S09]  /*0840*/  FMNMX R0, R3, R0, !PT ;  /* 0x0000000003007209 */ /* 0x004fd20007800000 */
[----:B------:R-:W-:Y:S05]  /*0850*/  @P1 BRA `(.L_x_69) ;  /* 0xfffffffc00d81947 */ /* 0x000fea000383ffff */
.L_x_67:
[C---:B------:R-:W-:Y:S02]  /*0860*/  ISETP.GE.U32.AND P2, PT, R6.reuse, 0x8, PT ;  /* 0x000000080600780c */ /* 0x040fe40003f46070 */
[----:B------:R-:W-:Y:S02]  /*0870*/  CS2R R2, SRZ ;  /* 0x0000000000027805 */ /* 0x000fe4000001ff00 */
[----:B------:R-:W-:Y:S02]  /*0880*/  LOP3.LUT R12, R6, 0x7, RZ, 0xc0, !PT ;  /* 0x00000007060c7812 */ /* 0x000fe400078ec0ff */
[----:B------:R-:W-:Y:S01]  /*0890*/  ISETP.GE.U32.AND.EX P2, PT, R7, RZ, PT, P2 ;  /* 0x000000ff0700720c */ /* 0x000fe20003f46120 */
[----:B------:R-:W-:Y:S01]  /*08a0*/  HFMA2 R7, -RZ, RZ, 0, 0 ;  /* 0x00000000ff077431 */ /* 0x000fe200000001ff */
[----:B------:R-:W-:-:S04]  /*08b0*/  ISETP.NE.U32.AND P1, PT, R12, RZ, PT ;  /* 0x000000ff0c00720c */ /* 0x000fc80003f25070 */
[----:B------:R-:W-:-:S07]  /*08c0*/  ISETP.NE.AND.EX P1, PT, RZ, RZ, PT, P1 ;  /* 0x000000ffff00720c */ /* 0x000fce0003f25310 */
[----:B------:R-:W-:Y:S06]  /*08d0*/  @!P2 BRA `(.L_x_70) ;  /* 0x0000000400e0a947 */ /* 0x000fec0003800000 */
[----:B------:R-:W0:Y:S01]  /*08e0*/  LDC R2, c[0x0][0x39c] ;  /* 0x0000e700ff027b82 */ /* 0x000e220000000800 */
[----:B------:R-:W1:Y:S01]  /*08f0*/  LDCU.128 UR8, c[0x0][0x380] ;  /* 0x00007000ff0877ac */ /* 0x000e620008000c00 */
[----:B------:R-:W-:Y:S01]  /*0900*/  LEA R19, P2, R4, 0x10, 0x2 ;  /* 0x0000001004137811 */ /* 0x000fe200078410ff */
[----:B------:R-:W-:Y:S01]  /*0910*/  IMAD.MOV.U32 R3, RZ, RZ, RZ ;  /* 0x000000ffff037224 */ /* 0x000fe200078e00ff */
[----:B------:R-:W-:Y:S02]  /*0920*/  LOP3.LUT R7, R6, 0xfffffff8, RZ, 0xc0, !PT ;  /* 0xfffffff806077812 */ /* 0x000fe400078ec0ff */
[----:B------:R-:W-:Y:S02]  /*0930*/  LEA.HI.X R15, R4, RZ, R9, 0x2, P2 ;  /* 0x000000ff040f7211 */ /* 0x000fe400010f1409 */
[----:B------:R-:W-:Y:S02]  /*0940*/  MOV R8, R7 ;  /* 0x0000000700087202 */ /* 0x000fe40000000f00 */
[----:B-1----:R-:W-:-:S02]  /*0950*/  IADD3 R10, P3, PT, R19, UR8, RZ ;  /* 0x00000008130a7c10 */ /* 0x002fc4000ff7e0ff */
[----:B------:R-:W-:Y:S02]  /*0960*/  IADD3 R19, P2, PT, R19, UR10, RZ ;  /* 0x0000000a13137c10 */ /* 0x000fe4000ff5e0ff */
[C---:B------:R-:W-:Y:S02]  /*0970*/  IADD3.X R11, PT, PT, R15.reuse, UR9, RZ, P3, !PT ;  /* 0x000000090f0b7c10 */ /* 0x040fe40009ffe4ff */
[----:B------:R-:W-:Y:S02]  /*0980*/  IADD3.X R15, PT, PT, R15, UR11, RZ, P2, !PT ;  /* 0x0000000b0f0f7c10 */ /* 0x000fe400097fe4ff */
[----:B0-----:R-:W-:-:S07]  /*0990*/  MOV R16, R2 ;  /* 0x0000000200107202 */ /* 0x001fce0000000f00 */
.L_x_71:
[----:B------:R-:W2:Y:S01]  /*09a0*/  LDG.E R21, desc[UR6][R10.64+-0x10] ;  /* 0xfffff0060a157981 */ /* 0x000ea2000c1e1900 */
[----:B------:R-:W-:Y:S01]  /*09b0*/  MOV R17, 0x3bbb989d ;  /* 0x3bbb989d00117802 */ /* 0x000fe20000000f00 */
[----:B------:R-:W-:Y:S02]  /*09c0*/  IMAD.MOV.U32 R18, RZ, RZ, 0x437c0000 ;  /* 0x437c0000ff127424 */ /* 0x000fe400078e00ff */
[----:B--2---:R-:W-:-:S04]  /*09d0*/  FADD R14, R21, -R0 ;  /* 0x80000000150e7221 */ /* 0x004fc80000000000 */
[----:B------:R-:W-:-:S04]  /*09e0*/  FFMA.SAT R21, R14, R17, 0.5 ;  /* 0x3f0000000e157423 */ /* 0x000fc80000002011 */
[----:B------:R-:W-:-:S04]  /*09f0*/  FFMA.RM R21, R21, R18, 12582913 ;  /* 0x4b40000115157423 */ /* 0x000fc80000004012 */
[C---:B------:R-:W-:Y:S01]  /*0a00*/  FADD R23, R21.reuse, -12583039 ;  /* 0xcb40007f15177421 */ /* 0x040fe20000000000 */
[----:B------:R-:W-:-:S03]  /*0a10*/  SHF.L.U32 R20, R21, 0x17, RZ ;  /* 0x0000001715147819 */ /* 0x000fc600000006ff */
[----:B------:R-:W-:-:S04]  /*0a20*/  FFMA R23, R14, 1.4426950216293334961, -R23 ;  /* 0x3fb8aa3b0e177823 */ /* 0x000fc80000000817 */
[----:B------:R-:W-:Y:S01]  /*0a30*/  FFMA R23, R14, 1.925963033500011079e-08, R23 ;  /* 0x32a570600e177823 */ /* 0x000fe20000000017 */
[----:B------:R-:W-:-:S05]  /*0a40*/  MOV R14, R19 ;  /* 0x00000013000e7202 */ /* 0x000fca0000000f00 */
[----:B------:R-:W0:Y:S02]  /*0a50*/  MUFU.EX2 R23, R23 ;  /* 0x0000001700177308 */ /* 0x000e240000000800 */
[----:B0-----:R-:W-:-:S05]  /*0a60*/  FMUL R20, R20, R23 ;  /* 0x0000001714147220 */ /* 0x001fca0000400000 */
[----:B------:R0:W-:Y:S04]  /*0a70*/  STG.E desc[UR6][R14.64+-0x10], R20 ;  /* 0xfffff0140e007986 */ /* 0x0001e8000c101906 */
[----:B------:R-:W2:Y:S02]  /*0a80*/  LDG.E R19, desc[UR6][R10.64+-0xc] ;  /* 0xfffff4060a137981 */ /* 0x000ea4000c1e1900 */
[----:B--2---:R-:W-:-:S04]  /*0a90*/  FADD R22, R19, -R0 ;  /* 0x8000000013167221 */ /* 0x004fc80000000000 */
[----:B------:R-:W-:-:S04]  /*0aa0*/  FFMA.SAT R19, R22, R17, 0.5 ;  /* 0x3f00000016137423 */ /* 0x000fc80000002011 */
[----:B------:R-:W-:-:S04]  /*0ab0*/  FFMA.RM R19, R19, R18, 12582913 ;  /* 0x4b40000113137423 */ /* 0x000fc80000004012 */
[C---:B------:R-:W-:Y:S01]  /*0ac0*/  FADD R21, R19.reuse, -12583039 ;  /* 0xcb40007f13157421 */ /* 0x040fe20000000000 */
[----:B------:R-:W-:-:S03]  /*0ad0*/  SHF.L.U32 R19, R19, 0x17, RZ ;  /* 0x0000001713137819 */ /* 0x000fc600000006ff */
[----:B------:R-:W-:-:S04]  /*0ae0*/  FFMA R21, R22, 1.4426950216293334961, -R21 ;  /* 0x3fb8aa3b16157823 */ /* 0x000fc80000000815 */
[----:B------:R-:W-:-:S04]  /*0af0*/  FFMA R21, R22, 1.925963033500011079e-08, R21 ;  /* 0x32a5706016157823 */ /* 0x000fc80000000015 */
[----:B------:R-:W1:Y:S02]  /*0b00*/  MUFU.EX2 R22, R21 ;  /* 0x0000001500167308 */ /* 0x000e640000000800 */
[----:B-1----:R-:W-:-:S05]  /*0b10*/  FMUL R19, R19, R22 ;  /* 0x0000001613137220 */ /* 0x002fca0000400000 */
[----:B------:R1:W-:Y:S04]  /*0b20*/  STG.E desc[UR6][R14.64+-0xc], R19 ;  /* 0xfffff4130e007986 */ /* 0x0003e8000c101906 */
[----:B------:R-:W2:Y:S02]  /*0b30*/  LDG.E R23, desc[UR6][R10.64+-0x8] ;  /* 0xfffff8060a177981 */ /* 0x000ea4000c1e1900 */
[----:B--2---:R-:W-:-:S04]  /*0b40*/  FADD R22, R23, -R0 ;  /* 0x8000000017167221 */ /* 0x004fc80000000000 */
[----:B------:R-:W-:-:S04]  /*0b50*/  FFMA.SAT R23, R22, R17, 0.5 ;  /* 0x3f00000016177423 */ /* 0x000fc80000002011 */
[----:B------:R-:W-:-:S04]  /*0b60*/  FFMA.RM R23, R23, R18, 12582913 ;  /* 0x4b40000117177423 */ /* 0x000fc80000004012 */
[C---:B------:R-:W-:Y:S01]  /*0b70*/  FADD R25, R23.reuse, -12583039 ;  /* 0xcb40007f17197421 */ /* 0x040fe20000000000 */
[----:B------:R-:W-:-:S03]  /*0b80*/  IMAD.SHL.U32 R27, R23, 0x800000, RZ ;  /* 0x00800000171b7824 */ /* 0x000fc600078e00ff */
[----:B------:R-:W-:-:S04]  /*0b90*/  FFMA R25, R22, 1.4426950216293334961, -R25 ;  /* 0x3fb8aa3b16197823 */ /* 0x000fc80000000819 */
[----:B------:R-:W-:-:S04]  /*0ba0*/  FFMA R25, R22, 1.925963033500011079e-08, R25 ;  /* 0x32a5706016197823 */ /* 0x000fc80000000019 */
[----:B------:R-:W2:Y:S02]  /*0bb0*/  MUFU.EX2 R22, R25 ;  /* 0x0000001900167308 */ /* 0x000ea40000000800 */
[----:B--2---:R-:W-:-:S05]  /*0bc0*/  FMUL R27, R27, R22 ;  /* 0x000000161b1b7220 */ /* 0x004fca0000400000 */
[----:B------:R-:W-:Y:S04]  /*0bd0*/  STG.E desc[UR6][R14.64+-0x8], R27 ;  /* 0xfffff81b0e007986 */ /* 0x000fe8000c101906 */
[----:B------:R-:W2:Y:S02]  /*0be0*/  LDG.E R21, desc[UR6][R10.64+-0x4] ;  /* 0xfffffc060a157981 */ /* 0x000ea4000c1e1900 */
[----:B--2---:R-:W-:-:S04]  /*0bf0*/  FADD R22, R21, -R0 ;  /* 0x8000000015167221 */ /* 0x004fc80000000000 */
[----:B------:R-:W-:-:S04]  /*0c00*/  FFMA.SAT R21, R22, R17, 0.5 ;  /* 0x3f00000016157423 */ /* 0x000fc80000002011 */
[----:B------:R-:W-:-:S04]  /*0c10*/  FFMA.RM R21, R21, R18, 12582913 ;  /* 0x4b40000115157423 */ /* 0x000fc80000004012 */
[----:B------:R-:W-:-:S04]  /*0c20*/  FADD R23, R21, -12583039 ;  /* 0xcb40007f15177421 */ /* 0x000fc80000000000 */
[----:B------:R-:W-:-:S04]  /*0c30*/  FFMA R23, R22, 1.4426950216293334961, -R23 ;  /* 0x3fb8aa3b16177823 */ /* 0x000fc80000000817 */
[----:B------:R-:W-:Y:S01]  /*0c40*/  FFMA R22, R22, 1.925963033500011079e-08, R23 ;  /* 0x32a5706016167823 */ /* 0x000fe20000000017 */
[----:B------:R-:W-:-:S05]  /*0c50*/  SHF.L.U32 R23, R21, 0x17, RZ ;  /* 0x0000001715177819 */ /* 0x000fca00000006ff */
        /* <DEDUP_REMOVED lines=22> */
[----:B------:R-:W2:Y:S02]  /*0dc0*/  MUFU.EX2 R22, R29 ;  /* 0x0000001d00167308 */ /* 0x000ea40000000800 */
[----:B--2---:R-:W-:-:S05]  /*0dd0*/  FMUL R21, R21, R22 ;  /* 0x0000001615157220 */ /* 0x004fca0000400000 */
[----:B------:R-:W-:Y:S04]  /*0de0*/  STG.E desc[UR6][R14.64+0x4], R21 ;  /* 0x000004150e007986 */ /* 0x000fe8000c101906 */
[----:B------:R-:W2:Y:S01]  /*0df0*/  LDG.E R22, desc[UR6][R10.64+0x8] ;  /* 0x000008060a167981 */ /* 0x000ea2000c1e1900 */
[----:B0-----:R-:W-:Y:S01]  /*0e00*/  FADD R20, R20, R3 ;  /* 0x0000000314147221 */ /* 0x001fe20000000000 */
[----:B--2---:R-:W-:-:S04]  /*0e10*/  FADD R22, R22, -R0 ;  /* 0x8000000016167221 */ /* 0x004fc80000000000 */
[----:B------:R-:W-:-:S04]  /*0e20*/  FFMA.SAT R24, R22, R17, 0.5 ;  /* 0x3f00000016187423 */ /* 0x000fc80000002011 */
[----:B------:R-:W-:-:S04]  /*0e30*/  FFMA.RM R24, R24, R18, 12582913 ;  /* 0x4b40000118187423 */ /* 0x000fc80000004012 */
[----:B------:R-:W-:-:S04]  /*0e40*/  FADD R3, R24, -12583039 ;  /* 0xcb40007f18037421 */ /* 0x000fc80000000000 */
[----:B------:R-:W-:-:S04]  /*0e50*/  FFMA R3, R22, 1.4426950216293334961, -R3 ;  /* 0x3fb8aa3b16037823 */ /* 0x000fc80000000803 */
[----:B------:R-:W-:Y:S01]  /*0e60*/  FFMA R22, R22, 1.925963033500011079e-08, R3 ;  /* 0x32a5706016167823 */ /* 0x000fe20000000003 */
[----:B------:R-:W-:-:S05]  /*0e70*/  IMAD.SHL.U32 R3, R24, 0x800000, RZ ;  /* 0x0080000018037824 */ /* 0x000fca00078e00ff */
[----:B------:R-:W0:Y:S02]  /*0e80*/  MUFU.EX2 R22, R22 ;  /* 0x0000001600167308 */ /* 0x000e240000000800 */
[----:B0-----:R-:W-:-:S05]  /*0e90*/  FMUL R3, R3, R22 ;  /* 0x0000001603037220 */ /* 0x001fca0000400000 */
[----:B------:R0:W-:Y:S04]  /*0ea0*/  STG.E desc[UR6][R14.64+0x8], R3 ;  /* 0x000008030e007986 */ /* 0x0001e8000c101906 */
[----:B------:R2:W3:Y:S01]  /*0eb0*/  LDG.E R29, desc[UR6][R10.64+0xc] ;  /* 0x00000c060a1d7981 */ /* 0x0004e2000c1e1900 */
[----:B------:R-:W-:Y:S01]  /*0ec0*/  FADD R20, R20, R19 ;  /* 0x0000001314147221 */ /* 0x000fe20000000000 */
[----:B------:R-:W-:Y:S02]  /*0ed0*/  IADD3 R8, P2, PT, R8, -0x8, RZ ;  /* 0xfffffff808087810 */ /* 0x000fe40007f5e0ff */
[----:B-1----:R-:W-:Y:S01]  /*0ee0*/  IADD3 R19, P4, PT, R14, 0x20, RZ ;  /* 0x000000200e137810 */ /* 0x002fe20007f9e0ff */
[----:B------:R-:W-:Y:S01]  /*0ef0*/  FADD R20, R20, R27 ;  /* 0x0000001b14147221 */ /* 0x000fe20000000000 */
[----:B------:R-:W-:-:S02]  /*0f00*/  IADD3.X R16, PT, PT, R16, -0x1, RZ, P2, !PT ;  /* 0xffffffff10107810 */ /* 0x000fc400017fe4ff */
[----:B------:R-:W-:Y:S01]  /*0f10*/  ISETP.NE.U32.AND P2, PT, R8, RZ, PT ;  /* 0x000000ff0800720c */ /* 0x000fe20003f45070 */
[----:B------:R-:W-:Y:S01]  /*0f20*/  FADD R20, R20, R23 ;  /* 0x0000001714147221 */ /* 0x000fe20000000000 */
[----:B--2---:R-:W-:Y:S02]  /*0f30*/  IADD3 R10, P3, PT, R10, 0x20, RZ ;  /* 0x000000200a0a7810 */ /* 0x004fe40007f7e0ff */
[----:B------:R-:W-:Y:S01]  /*0f40*/  ISETP.NE.AND.EX P2, PT, R16, RZ, PT, P2 ;  /* 0x000000ff1000720c */ /* 0x000fe20003f45320 */
[----:B------:R-:W-:Y:S01]  /*0f50*/  FADD R20, R20, R25 ;  /* 0x0000001914147221 */ /* 0x000fe20000000000 */
[----:B------:R-:W-:-:S03]  /*0f60*/  IADD3.X R11, PT, PT, RZ, R11, RZ, P3, !PT ;  /* 0x0000000bff0b7210 */ /* 0x000fc60001ffe4ff */
[----:B------:R-:W-:-:S04]  /*0f70*/  FADD R20, R20, R21 ;  /* 0x0000001514147221 */ /* 0x000fc80000000000 */
[----:B0-----:R-:W-:Y:S01]  /*0f80*/  FADD R3, R20, R3 ;  /* 0x0000000314037221 */ /* 0x001fe20000000000 */
[----:B---3--:R-:W-:-:S04]  /*0f90*/  FADD R24, R29, -R0 ;  /* 0x800000001d187221 */ /* 0x008fc80000000000 */
[----:B------:R-:W-:-:S04]  /*0fa0*/  FFMA.SAT R17, R24, R17, 0.5 ;  /* 0x3f00000018117423 */ /* 0x000fc80000002011 */
[----:B------:R-:W-:-:S04]  /*0fb0*/  FFMA.RM R17, R17, R18, 12582913 ;  /* 0x4b40000111117423 */ /* 0x000fc80000004012 */
[C---:B------:R-:W-:Y:S01]  /*0fc0*/  FADD R29, R17.reuse, -12583039 ;  /* 0xcb40007f111d7421 */ /* 0x040fe20000000000 */
[----:B------:R-:W-:-:S03]  /*0fd0*/  SHF.L.U32 R17, R17, 0x17, RZ ;  /* 0x0000001711117819 */ /* 0x000fc600000006ff */
[----:B------:R-:W-:-:S04]  /*0fe0*/  FFMA R29, R24, 1.4426950216293334961, -R29 ;  /* 0x3fb8aa3b181d7823 */ /* 0x000fc8000000081d */
[----:B------:R-:W-:-:S04]  /*0ff0*/  FFMA R29, R24, 1.925963033500011079e-08, R29 ;  /* 0x32a57060181d7823 */ /* 0x000fc8000000001d */
[----:B------:R-:W0:Y:S02]  /*1000*/  MUFU.EX2 R18, R29 ;  /* 0x0000001d00127308 */ /* 0x000e240000000800 */
[----:B0-----:R-:W-:-:S04]  /*1010*/  FMUL R17, R17, R18 ;  /* 0x0000001211117220 */ /* 0x001fc80000400000 */
[----:B------:R-:W-:Y:S01]  /*1020*/  FADD R3, R3, R17 ;  /* 0x0000001103037221 */ /* 0x000fe20000000000 */
[----:B------:R0:W-:Y:S02]  /*1030*/  STG.E desc[UR6][R14.64+0xc], R17 ;  /* 0x00000c110e007986 */ /* 0x0001e4000c101906 */
[----:B0-----:R-:W-:Y:S01]  /*1040*/  IADD3.X R15, PT, PT, RZ, R15, RZ, P4, !PT ;  /* 0x0000000fff0f7210 */ /* 0x001fe200027fe4ff */
[----:B------:R-:W-:Y:S06]  /*1050*/  @P2 BRA `(.L_x_71) ;  /* 0xfffffff800502947 */ /* 0x000fec000383ffff */
.L_x_70:
[----:B------:R-:W-:Y:S05]  /*1060*/  @!P1 BRA `(.L_x_72) ;  /* 0x00000008001c9947 */ /* 0x000fea0003800000 */
[----:B------:R-:W-:Y:S02]  /*1070*/  ISETP.GE.U32.AND P2, PT, R12, 0x4, PT ;  /* 0x000000040c00780c */ /* 0x000fe40003f46070 */
[----:B------:R-:W-:Y:S02]  /*1080*/  LOP3.LUT R20, R6, 0x3, RZ, 0xc0, !PT ;  /* 0x0000000306147812 */ /* 0x000fe400078ec0ff */
[----:B------:R-:W-:Y:S02]  /*1090*/  ISETP.GE.U32.AND.EX P2, PT, RZ, RZ, PT, P2 ;  /* 0x000000ffff00720c */ /* 0x000fe40003f46120 */
[----:B------:R-:W-:-:S04]  /*10a0*/  ISETP.NE.U32.AND P1, PT, R20, RZ, PT ;  /* 0x000000ff1400720c */ /* 0x000fc80003f25070 */
[----:B------:R-:W-:-:S07]  /*10b0*/  ISETP.NE.AND.EX P1, PT, RZ, RZ, PT, P1 ;  /* 0x000000ffff00720c */ /* 0x000fce0003f25310 */
[----:B------:R-:W-:Y:S06]  /*10c0*/  @!P2 BRA `(.L_x_73) ;  /* 0x0000000000f4a947 */ /* 0x000fec0003800000 */
[----:B------:R-:W0:Y:S01]  /*10d0*/  LDCU.128 UR8, c[0x0][0x380] ;  /* 0x00007000ff0877ac */ /* 0x000e220008000c00 */
[----:B------:R-:W-:-:S04]  /*10e0*/  IADD3 R21, P2, PT, R7, R4, RZ ;  /* 0x0000000407157210 */ /* 0x000fc80007f5e0ff */
[----:B------:R-:W-:Y:S01]  /*10f0*/  SHF.L.U32 R19, R21, 0x2, RZ ;  /* 0x0000000215137819 */ /* 0x000fe200000006ff */
[----:B------:R-:W-:-:S05]  /*1100*/  IMAD.X R8, R2, 0x1, R9, P2 ;  /* 0x0000000102087824 */ /* 0x000fca00010e0609 */
[----:B------:R-:W-:Y:S02]  /*1110*/  SHF.L.U64.HI R21, R21, 0x2, R8 ;  /* 0x0000000215157819 */ /* 0x000fe40000010208 */
[----:B0-----:R-:W-:-:S04]  /*1120*/  IADD3 R10, P2, PT, R19, UR8, RZ ;  /* 0x00000008130a7c10 */ /* 0x001fc8000ff5e0ff */
[----:B------:R-:W-:-:S05]  /*1130*/  IADD3.X R11, PT, PT, R21, UR9, RZ, P2, !PT ;  /* 0x00000009150b7c10 */ /* 0x000fca00097fe4ff */
[----:B------:R-:W2:Y:S01]  /*1140*/  LDG.E R15, desc[UR6][R10.64] ;  /* 0x000000060a0f7981 */ /* 0x000ea2000c1e1900 */
[----:B------:R-:W-:Y:S01]  /*1150*/  HFMA2 R8, -RZ, RZ, 0.96630859375, -0.0022525787353515625 ;  /* 0x3bbb989dff087431 */ /* 0x000fe200000001ff */
[----:B------:R-:W-:Y:S01]  /*1160*/  MOV R16, 0x437c0000 ;  /* 0x437c000000107802 */ /* 0x000fe20000000f00 */
[----:B--2---:R-:W-:-:S04]  /*1170*/  FADD R15, R15, -R0 ;  /* 0x800000000f0f7221 */ /* 0x004fc80000000000 */
[----:B------:R-:W-:-:S04]  /*1180*/  FFMA.SAT R17, R15, R8, 0.5 ;  /* 0x3f0000000f117423 */ /* 0x000fc80000002008 */
[----:B------:R-:W-:-:S04]  /*1190*/  FFMA.RM R17, R17, R16, 12582913 ;  /* 0x4b40000111117423 */ /* 0x000fc80000004010 */
[C---:B------:R-:W-:Y:S01]  /*11a0*/  FADD R14, R17.reuse, -12583039 ;  /* 0xcb40007f110e7421 */ /* 0x040fe20000000000 */
[----:B------:R-:W-:-:S03]  /*11b0*/  IMAD.SHL.U32 R17, R17, 0x800000, RZ ;  /* 0x0080000011117824 */ /* 0x000fc600078e00ff */
[----:B------:R-:W-:-:S04]  /*11c0*/  FFMA R14, R15, 1.4426950216293334961, -R14 ;  /* 0x3fb8aa3b0f0e7823 */ /* 0x000fc8000000080e */
[----:B------:R-:W-:Y:S01]  /*11d0*/  FFMA R18, R15, 1.925963033500011079e-08, R14 ;  /* 0x32a570600f127823 */ /* 0x000fe2000000000e */
[----:B------:R-:W-:-:S04]  /*11e0*/  IADD3 R14, P2, PT, R19, UR10, RZ ;  /* 0x0000000a130e7c10 */ /* 0x000fc8000ff5e0ff */
[----:B------:R-:W-:Y:S01]  /*11f0*/  IADD3.X R15, PT, PT, R21, UR11, RZ, P2, !PT ;  /* 0x0000000b150f7c10 */ /* 0x000fe200097fe4ff */
[----:B------:R-:W0:Y:S02]  /*1200*/  MUFU.EX2 R18, R18 ;  /* 0x0000001200127308 */ /* 0x000e240000000800 */
[----:B0-----:R-:W-:-:S05]  /*1210*/  FMUL R17, R17, R18 ;  /* 0x0000001211117220 */ /* 0x001fca0000400000 */
[----:B------:R0:W-:Y:S04]  /*1220*/  STG.E desc[UR6][R14.64], R17 ;  /* 0x000000110e007986 */ /* 0x0001e8000c101906 */
        /* <DEDUP_REMOVED lines=8> */
[----:B------:R-:W1:Y:S02]  /*12b0*/  MUFU.EX2 R22, R22 ;  /* 0x0000001600167308 */ /* 0x000e640000000800 */
[----:B-1----:R-:W-:-:S05]  /*12c0*/  FMUL R19, R19, R22 ;  /* 0x0000001613137220 */ /* 0x002fca0000400000 */
        /* <DEDUP_REMOVED lines=12> */
[----:B------:R-:W2:Y:S01]  /*1390*/  LDG.E R11, desc[UR6][R10.64+0xc] ;  /* 0x00000c060a0b7981 */ /* 0x000ea2000c1e1900 */
[----:B------:R-:W-:-:S05]  /*13a0*/  IADD3 R7, P2, PT, R7, 0x4, RZ ;  /* 0x0000000407077810 */ /* 0x000fca0007f5e0ff */
[----:B------:R-:W-:Y:S02]  /*13b0*/  IMAD.X R2, RZ, RZ, R2, P2 ;  /* 0x000000ffff027224 */ /* 0x000fe400010e0602 */
        /* <DEDUP_REMOVED lines=8> */
[----:B-1----:R-:W-:Y:S01]  /*1440*/  FMUL R25, R25, R8 ;  /* 0x0000000819197220 */ /* 0x002fe20000400000 */
[----:B------:R-:W-:-:S04]  /*1450*/  FADD R8, R3, R17 ;  /* 0x0000001103087221 */ /* 0x000fc80000000000 */
[----:B------:R0:W-:Y:S01]  /*1460*/  STG.E desc[UR6][R14.64+0xc], R25 ;  /* 0x00000c190e007986 */ /* 0x0001e2000c101906 */
[----:B------:R-:W-:-:S04]  /*1470*/  FADD R8, R8, R19 ;  /* 0x0000001308087221 */ /* 0x000fc80000000000 */
[----:B------:R-:W-:-:S04]  /*1480*/  FADD R8, R8, R21 ;  /* 0x0000001508087221 */ /* 0x000fc80000000000 */
[----:B------:R-:W-:-:S07]  /*1490*/  FADD R3, R8, R25 ;  /* 0x0000001908037221 */ /* 0x000fce0000000000 */
.L_x_73:
[----:B------:R-:W-:Y:S05]  /*14a0*/  @!P1 BRA `(.L_x_72) ;  /* 0x00000004000c9947 */ /* 0x000fea0003800000 */
[----:B------:R-:W-:Y:S02]  /*14b0*/  ISETP.NE.U32.AND P2, PT, R20, 0x1, PT ;  /* 0x000000011400780c */ /* 0x000fe40003f45070 */
[----:B------:R-:W-:Y:S02]  /*14c0*/  LOP3.LUT R8, R6, 0x1, RZ, 0xc0, !PT ;  /* 0x0000000106087812 */ /* 0x000fe400078ec0ff */
[----:B------:R-:W-:Y:S02]  /*14d0*/  ISETP.NE.AND.EX P2, PT, RZ, RZ, PT, P2 ;  /* 0x000000ffff00720c */ /* 0x000fe40003f45320 */
[----:B------:R-:W-:-:S04]  /*14e0*/  ISETP.NE.U32.AND P1, PT, R8, 0x1, PT ;  /* 0x000000010800780c */ /* 0x000fc80003f25070 */
[----:B------:R-:W-:-:S07]  /*14f0*/  ISETP.NE.U32.AND.EX P1, PT, RZ, RZ, PT, P1 ;  /* 0x000000ffff00720c */ /* 0x000fce0003f25110 */
[----:B------:R-:W-:Y:S06]  /*1500*/  @!P2 BRA `(.L_x_74) ;  /* 0x000000000094a947 */ /* 0x000fec0003800000 */
[----:B------:R-:W1:Y:S01]  /*1510*/  LDCU.128 UR8, c[0x0][0x380] ;  /* 0x00007000ff0877ac */ /* 0x000e620008000c00 */
[----:B------:R-:W-:-:S04]  /*1520*/  IADD3 R8, P2, PT, R7, R4, RZ ;  /* 0x0000000407087210 */ /* 0x000fc80007f5e0ff */
[----:B------:R-:W-:Y:S02]  /*1530*/  IADD3.X R11, PT, PT, R2, R9, RZ, P2, !PT ;  /* 0x00000009020b7210 */ /* 0x000fe400017fe4ff */
[C---:B------:R-:W-:Y:S02]  /*1540*/  SHF.L.U32 R20, R8.reuse, 0x2, RZ ;  /* 0x0000000208147819 */ /* 0x040fe400000006ff */
[----:B0-----:R-:W-:Y:S02]  /*1550*/  SHF.L.U64.HI R19, R8, 0x2, R11 ;  /* 0x0000000208137819 */ /* 0x001fe4000001020b */
[----:B-1----:R-:W-:-:S04]  /*1560*/  IADD3 R10, P2, PT, R20, UR8, RZ ;  /* 0x00000008140a7c10 */ /* 0x002fc8000ff5e0ff */
[----:B------:R-:W-:-:S05]  /*1570*/  IADD3.X R11, PT, PT, R19, UR9, RZ, P2, !PT ;  /* 0x00000009130b7c10 */ /* 0x000fca00097fe4ff */
[----:B------:R-:W2:Y:S01]  /*1580*/  LDG.E R15, desc[UR6][R10.64] ;  /* 0x000000060a0f7981 */ /* 0x000ea2000c1e1900 */
[----:B------:R-:W-:Y:S02]  /*1590*/  HFMA2 R8, -RZ, RZ, 0.96630859375, -0.0022525787353515625 ;  /* 0x3bbb989dff087431 */ /* 0x000fe400000001ff */
        /* <DEDUP_REMOVED lines=8> */
[----:B------:R-:W-:-:S04]  /*1620*/  IADD3 R14, P2, PT, R20, UR10, RZ ;  /* 0x0000000a140e7c10 */ /* 0x000fc8000ff5e0ff */
[----:B------:R-:W-:Y:S01]  /*1630*/  IADD3.X R15, PT, PT, R19, UR11, RZ, P2, !PT ;  /* 0x0000000b130f7c10 */ /* 0x000fe200097fe4ff */
[----:B------:R-:W0:Y:S02]  /*1640*/  MUFU.EX2 R18, R18 ;  /* 0x0000001200127308 */ /* 0x000e240000000800 */
[----:B0-----:R-:W-:-:S05]  /*1650*/  FMUL R17, R17, R18 ;  /* 0x0000001211117220 */ /* 0x001fca0000400000 */
[----:B------:R1:W-:Y:S04]  /*1660*/  STG.E desc[UR6][R14.64], R17 ;  /* 0x000000110e007986 */ /* 0x0003e8000c101906 */
[----:B------:R-:W2:Y:S01]  /*1670*/  LDG.E R11, desc[UR6][R10.64+0x4] ;  /* 0x000004060a0b7981 */ /* 0x000ea2000c1e1900 */
[----:B------:R-:W-:Y:S01]  /*1680*/  IADD3 R7, P2, PT, R7, 0x2, RZ ;  /* 0x0000000207077810 */ /* 0x000fe20007f5e0ff */
[----:B------:R-:W-:-:S03]  /*1690*/  FADD R3, R3, R17 ;  /* 0x0000001103037221 */ /* 0x000fc60000000000 */
[----:B------:R-:W-:Y:S01]  /*16a0*/  IADD3.X R2, PT, PT, RZ, R2, RZ, P2, !PT ;  /* 0x00000002ff027210 */ /* 0x000fe200017fe4ff */
[----:B--2---:R-:W-:-:S04]  /*16b0*/  FADD R19, R11, -R0 ;  /* 0x800000000b137221 */ /* 0x004fc80000000000 */
[----:B------:R-:W-:-:S04]  /*16c0*/  FFMA.SAT R21, R19, R8, 0.5 ;  /* 0x3f00000013157423 */ /* 0x000fc80000002008 */
[----:B------:R-:W-:-:S04]  /*16d0*/  FFMA.RM R21, R21, R16, 12582913 ;  /* 0x4b40000115157423 */ /* 0x000fc80000004010 */
[C---:B------:R-:W-:Y:S01]  /*16e0*/  FADD R8, R21.reuse, -12583039 ;  /* 0xcb40007f15087421 */ /* 0x040fe20000000000 */
[----:B------:R-:W-:-:S03]  /*16f0*/  SHF.L.U32 R21, R21, 0x17, RZ ;  /* 0x0000001715157819 */ /* 0x000fc600000006ff */
[----:B------:R-:W-:-:S04]  /*1700*/  FFMA R8, R19, 1.4426950216293334961, -R8 ;  /* 0x3fb8aa3b13087823 */ /* 0x000fc80000000808 */
[----:B------:R-:W-:-:S06]  /*1710*/  FFMA R8, R19, 1.925963033500011079e-08, R8 ;  /* 0x32a5706013087823 */ /* 0x000fcc0000000008 */
[----:B------:R-:W0:Y:S02]  /*1720*/  MUFU.EX2 R8, R8 ;  /* 0x0000000800087308 */ /* 0x000e240000000800 */
[----:B0-----:R-:W-:-:S04]  /*1730*/  FMUL R21, R21, R8 ;  /* 0x0000000815157220 */ /* 0x001fc80000400000 */
[----:B------:R-:W-:Y:S01]  /*1740*/  FADD R3, R3, R21 ;  /* 0x0000001503037221 */ /* 0x000fe20000000000 */
[----:B------:R1:W-:Y:S06]  /*1750*/  STG.E desc[UR6][R14.64+0x4], R21 ;  /* 0x000004150e007986 */ /* 0x0003ec000c101906 */
.L_x_74:
[----:B------:R-:W-:Y:S05]  /*1760*/  @P1 BRA `(.L_x_72) ;  /* 0x00000000005c1947 */ /* 0x000fea0003800000 */
[----:B------:R-:W2:Y:S01]  /*1770*/  LDCU.128 UR8, c[0x0][0x380] ;  /* 0x00007000ff0877ac */ /* 0x000ea20008000c00 */
[----:B------:R-:W-:-:S04]  /*1780*/  IADD3 R7, P1, PT, R7, R4, RZ ;  /* 0x0000000407077210 */ /* 0x000fc80007f3e0ff */
[----:B01----:R-:W-:Y:S01]  /*1790*/  SHF.L.U32 R14, R7, 0x2, RZ ;  /* 0x00000002070e7819 */ /* 0x003fe200000006ff */
[----:B------:R-:W-:-:S05]  /*17a0*/  IMAD.X R8, R2, 0x1, R9, P1 ;  /* 0x0000000102087824 */ /* 0x000fca00008e0609 */
[----:B------:R-:W-:Y:S02]  /*17b0*/  SHF.L.U64.HI R8, R7, 0x2, R8 ;  /* 0x0000000207087819 */ /* 0x000fe40000010208 */
[----:B--2---:R-:W-:-:S04]  /*17c0*/  IADD3 R10, P1, PT, R14, UR8, RZ ;  /* 0x000000080e0a7c10 */ /* 0x004fc8000ff3e0ff */
[----:B------:R-:W-:-:S06]  /*17d0*/  IADD3.X R11, PT, PT, R8, UR9, RZ, P1, !PT ;  /* 0x00000009080b7c10 */ /* 0x000fcc0008ffe4ff */
[----:B------:R-:W2:Y:S01]  /*17e0*/  LDG.E R11, desc[UR6][R10.64] ;  /* 0x000000060a0b7981 */ /* 0x000ea2000c1e1900 */
[----:B------:R-:W-:Y:S01]  /*17f0*/  HFMA2 R15, -RZ, RZ, 3.7421875, 0 ;  /* 0x437c0000ff0f7431 */ /* 0x000fe200000001ff */
[----:B------:R-:W-:Y:S02]  /*1800*/  MOV R7, 0x3bbb989d ;  /* 0x3bbb989d00077802 */ /* 0x000fe40000000f00 */
[----:B------:R-:W-:Y:S01]  /*1810*/  IADD3 R14, P1, PT, R14, UR10, RZ ;  /* 0x0000000a0e0e7c10 */ /* 0x000fe2000ff3e0ff */
[----:B--2---:R-:W-:-:S04]  /*1820*/  FADD R0, R11, -R0 ;  /* 0x800000000b007221 */ /* 0x004fc80000000000 */
[----:B------:R-:W-:-:S04]  /*1830*/  FFMA.SAT R2, R0, R7, 0.5 ;  /* 0x3f00000000027423 */ /* 0x000fc80000002007 */
[----:B------:R-:W-:Y:S01]  /*1840*/  FFMA.RM R2, R2, R15, 12582913 ;  /* 0x4b40000102027423 */ /* 0x000fe2000000400f */
[----:B------:R-:W-:-:S03]  /*1850*/  IADD3.X R15, PT, PT, R8, UR11, RZ, P1, !PT ;  /* 0x0000000b080f7c10 */ /* 0x000fc60008ffe4ff */
[C---:B------:R-:W-:Y:S01]  /*1860*/  FADD R7, R2.reuse, -12583039 ;  /* 0xcb40007f02077421 */ /* 0x040fe20000000000 */
[----:B------:R-:W-:-:S03]  /*1870*/  IMAD.SHL.U32 R2, R2, 0x800000, RZ ;  /* 0x0080000002027824 */ /* 0x000fc600078e00ff */
[----:B------:R-:W-:-:S04]  /*1880*/  FFMA R7, R0, 1.4426950216293334961, -R7 ;  /* 0x3fb8aa3b00077823 */ /* 0x000fc80000000807 */
[----:B------:R-:W-:-:S06]  /*1890*/  FFMA R7, R0, 1.925963033500011079e-08, R7 ;  /* 0x32a5706000077823 */ /* 0x000fcc0000000007 */
[----:B------:R-:W0:Y:S02]  /*18a0*/  MUFU.EX2 R7, R7 ;  /* 0x0000000700077308 */ /* 0x000e240000000800 */
[----:B0-----:R-:W-:-:S04]  /*18b0*/  FMUL R2, R2, R7 ;  /* 0x0000000702027220 */ /* 0x001fc80000400000 */
[----:B------:R-:W-:Y:S01]  /*18c0*/  FADD R3, R3, R2 ;  /* 0x0000000203037221 */ /* 0x000fe20000000000 */
[----:B------:R2:W-:Y:S06]  /*18d0*/  STG.E desc[UR6][R14.64], R2 ;  /* 0x000000020e007986 */ /* 0x0005ec000c101906 */
.L_x_72:
[----:B------:R-:W-:Y:S02]  /*18e0*/  MOV R11, RZ ;  /* 0x000000ff000b7202 */ /* 0x000fe40000000f00 */
[----:B--2---:R-:W-:Y:S01]  /*18f0*/  MOV R2, RZ ;  /* 0x000000ff00027202 */ /* 0x004fe20000000f00 */
[----:B------:R-:W-:Y:S06]  /*1900*/  @!P0 BRA `(.L_x_75) ;  /* 0x0000001000248947 */ /* 0x000fec0003800000 */
[----:B------:R-:W2:Y:S01]  /*1910*/  LDCU.64 UR4, c[0x0][0x388] ;  /* 0x00007100ff0477ac */ /* 0x000ea20008000a00 */
[----:B------:R-:W3:Y:S01]  /*1920*/  LDC R2, c[0x0][0x39c] ;  /* 0x0000e700ff027b82 */ /* 0x000ee20000000800 */
[----:B------:R-:W-:-:S04]  /*1930*/  LOP3.LUT R11, R6, 0xfffffff0, RZ, 0xc0, !PT ;  /* 0xfffffff0060b7812 */ /* 0x000fc800078ec0ff */
[----:B------:R-:W-:Y:S02]  /*1940*/  MOV R8, R11 ;  /* 0x0000000b00087202 */ /* 0x000fe40000000f00 */
[----:B--2---:R-:W-:-:S04]  /*1950*/  LEA R0, P0, R4, UR4, 0x2 ;  /* 0x0000000404007c11 */ /* 0x004fc8000f8010ff */
[----:B------:R-:W-:Y:S02]  /*1960*/  IADD3 R0, P1, PT, R0, 0x20, RZ ;  /* 0x0000002000007810 */ /* 0x000fe40007f3e0ff */
[----:B01----:R-:W-:Y:S01]  /*1970*/  LEA.HI.X R15, R4, UR5, R9, 0x2, P0 ;  /* 0x00000005040f7c11 */ /* 0x003fe200080f1409 */
[----:B---3--:R-:W-:-:S03]  /*1980*/  IMAD.MOV.U32 R10, RZ, RZ, R2 ;  /* 0x000000ffff0a7224 */ /* 0x008fc600078e0002 */
[----:B------:R-:W-:-:S07]  /*1990*/  IADD3.X R15, PT, PT, RZ, R15, RZ, P1, !PT ;  /* 0x0000000fff0f7210 */ /* 0x000fce0000ffe4ff */
.L_x_108:
[----:B--2---:R-:W-:Y:S02]  /*19a0*/  MOV R6, R0 ;  /* 0x0000000000067202 */ /* 0x004fe40000000f00 */
[----:B------:R-:W-:-:S05]  /*19b0*/  MOV R7, R15 ;  /* 0x0000000f00077202 */ /* 0x000fca0000000f00 */
[----:B------:R-:W2:Y:S01]  /*19c0*/  LDG.E R0, desc[UR6][R6.64+-0x20] ;  /* 0xffffe00606007981 */ /* 0x000ea2000c1e1900 */
[----:B------:R-:W0:Y:S01]  /*19d0*/  MUFU.RCP R14, R3 ;  /* 0x00000003000e7308 */ /* 0x000e220000001000 */
[----:B------:R-:W-:Y:S01]  /*19e0*/  IADD3 R8, P0, PT, R8, -0x10, RZ ;  /* 0xfffffff008087810 */ /* 0x000fe20007f1e0ff */
[----:B------:R-:W-:Y:S03]  /*19f0*/  BSSY.RECONVERGENT B2, `(.L_x_76) ;  /* 0x000000e000027945 */ /* 0x000fe60003800200 */
[----:B------:R-:W-:Y:S02]  /*1a00*/  IADD3.X R10, PT, PT, R10, -0x1, RZ, P0, !PT ;  /* 0xffffffff0a0a7810 */ /* 0x000fe400007fe4ff */
[----:B------:R-:W-:-:S04]  /*1a10*/  ISETP.NE.U32.AND P0, PT, R8, RZ, PT ;  /* 0x000000ff0800720c */ /* 0x000fc80003f05070 */
[----:B------:R-:W-:Y:S01]  /*1a20*/  ISETP.NE.AND.EX P0, PT, R10, RZ, PT, P0 ;  /* 0x000000ff0a00720c */ /* 0x000fe20003f05300 */
[----:B0-----:R-:W-:-:S04]  /*1a30*/  FFMA R15, R14, -R3, 1 ;  /* 0x3f8000000e0f7423 */ /* 0x001fc80000000803 */
[----:B------:R-:W-:Y:S01]  /*1a40*/  FFMA R15, R14, R15, R14 ;  /* 0x0000000f0e0f7223 */ /* 0x000fe2000000000e */
[----:B--2---:R-:W0:Y:S03]  /*1a50*/  FCHK P1, R0, R3 ;  /* 0x0000000300007302 */ /* 0x004e260000020000 */
[----:B------:R-:W-:-:S04]  /*1a60*/  FFMA R14, R0, R15, RZ ;  /* 0x0000000f000e7223 */ /* 0x000fc800000000ff */
[----:B------:R-:W-:-:S04]  /*1a70*/  FFMA R16, R14, -R3, R0 ;  /* 0x800000030e107223 */ /* 0x000fc80000000000 */
[----:B------:R-:W-:Y:S01]  /*1a80*/  FFMA R15, R15, R16, R14 ;  /* 0x000000100f0f7223 */ /* 0x000fe2000000000e */
[----:B0-----:R-:W-:Y:S06]  /*1a90*/  @!P1 BRA `(.L_x_77) ;  /* 0x00000000000c9947 */ /* 0x001fec0003800000 */
[----:B------:R-:W-:-:S07]  /*1aa0*/  MOV R14, 0x1ac0 ;  /* 0x00001ac0000e7802 */ /* 0x000fce0000000f00 */
[----:B------:R-:W-:Y:S05]  /*1ab0*/  CALL.REL.NOINC `($__internal_2_$__cuda_sm3x_div_rn_noftz_f32_slowpath) ;  /* 0x0000001c00b47944 */ /* 0x000fea0003c00000 */
[----:B------:R-:W-:-:S07]  /*1ac0*/  IMAD.MOV.U32 R15, RZ, RZ, R17 ;  /* 0x000000ffff0f7224 */ /* 0x000fce00078e0011 */
.L_x_77:
[----:B------:R-:W-:Y:S05]  /*1ad0*/  BSYNC.RECONVERGENT B2 ;  /* 0x0000000000027941 */ /* 0x000fea0003800200 */
.L_x_76:
[----:B------:R-:W2:Y:S01]  /*1ae0*/  LDG.E R19, desc[UR6][R6.64+-0x1c] ;  /* 0xffffe40606137981 */ /* 0x000ea2000c1e1900 */
[----:B------:R-:W0:Y:S01]  /*1af0*/  MUFU.RCP R0, R3 ;  /* 0x0000000300007308 */ /* 0x000e220000001000 */
[----:B------:R-:W-:Y:S02]  /*1b00*/  BSSY.RECONVERGENT B2, `(.L_x_78) ;  /* 0x000000c000027945 */ /* 0x000fe40003800200 */
[----:B------:R1:W-:Y:S01]  /*1b10*/  STG.E desc[UR6][R6.64+-0x20], R15 ;  /* 0xffffe00f06007986 */ /* 0x0003e2000c101906 */
[----:B0-----:R-:W-:-:S04]  /*1b20*/  FFMA R17, R0, -R3, 1 ;  /* 0x3f80000000117423 */ /* 0x001fc80000000803 */
[----:B------:R-:W-:Y:S01]  /*1b30*/  FFMA R0, R0, R17, R0 ;  /* 0x0000001100007223 */ /* 0x000fe20000000000 */
[----:B--2---:R-:W0:Y:S03]  /*1b40*/  FCHK P1, R19, R3 ;  /* 0x0000000313007302 */ /* 0x004e260000020000 */
[----:B------:R-:W-:-:S04]  /*1b50*/  FFMA R14, R0, R19, RZ ;  /* 0x00000013000e7223 */ /* 0x000fc800000000ff */
[----:B------:R-:W-:-:S04]  /*1b60*/  FFMA R17, R14, -R3, R19 ;  /* 0x800000030e117223 */ /* 0x000fc80000000013 */
[----:B------:R-:W-:Y:S01]  /*1b70*/  FFMA R17, R0, R17, R14 ;  /* 0x0000001100117223 */ /* 0x000fe2000000000e */
[----:B01----:R-:W-:Y:S06]  /*1b80*/  @!P1 BRA `(.L_x_79) ;  /* 0x00000000000c9947 */ /* 0x003fec0003800000 */
[----:B------:R-:W-:Y:S02]  /*1b90*/  MOV R0, R19 ;  /* 0x0000001300007202 */ /* 0x000fe40000000f00 */
[----:B------:R-:W-:-:S07]  /*1ba0*/  MOV R14, 0x1bc0 ;  /* 0x00001bc0000e7802 */ /* 0x000fce0000000f00 */
[----:B------:R-:W-:Y:S05]  /*1bb0*/  CALL.REL.NOINC `($__internal_2_$__cuda_sm3x_div_rn_noftz_f32_slowpath) ;  /* 0x0000001c00747944 */ /* 0x000fea0003c00000 */
.L_x_79:
[----:B------:R-:W-:Y:S05]  /*1bc0*/  BSYNC.RECONVERGENT B2 ;  /* 0x0000000000027941 */ /* 0x000fea0003800200 */
.L_x_78:
        /* <DEDUP_REMOVED lines=14> */
[----:B------:R-:W-:-:S07]  /*1cb0*/  MOV R15, R17 ;  /* 0x00000011000f7202 */ /* 0x000fce0000000f00 */
.L_x_81:
[----:B------:R-:W-:Y:S05]  /*1cc0*/  BSYNC.RECONVERGENT B2 ;  /* 0x0000000000027941 */ /* 0x000fea0003800200 */
.L_x_80:
        /* <DEDUP_REMOVED lines=11> */
[----:B------:R-:W-:Y:S01]  /*1d80*/  IMAD.MOV.U32 R0, RZ, RZ, R19 ;  /* 0x000000ffff007224 */ /* 0x000fe200078e0013 */
[----:B------:R-:W-:-:S07]  /*1d90*/  MOV R14, 0x1db0 ;  /* 0x00001db0000e7802 */ /* 0x000fce0000000f00 */
[----:B------:R-:W-:Y:S05]  /*1da0*/  CALL.REL.NOINC `($__internal_2_$__cuda_sm3x_div_rn_noftz_f32_slowpath) ;  /* 0x0000001800f87944 */ /* 0x000fea0003c00000 */
.L_x_83:
[----:B------:R-:W-:Y:S05]  /*1db0*/  BSYNC.RECONVERGENT B2 ;  /* 0x0000000000027941 */ /* 0x000fea0003800200 */
.L_x_82:
        /* <DEDUP_REMOVED lines=15> */
.L_x_85:
[----:B------:R-:W-:Y:S05]  /*1eb0*/  BSYNC.RECONVERGENT B2 ;  /* 0x0000000000027941 */ /* 0x000fea0003800200 */
.L_x_84:
        /* <DEDUP_REMOVED lines=14> */
.L_x_87:
[----:B------:R-:W-:Y:S05]  /*1fa0*/  BSYNC.RECONVERGENT B2 ;  /* 0x0000000000027941 */ /* 0x000fea0003800200 */
.L_x_86:
        /* <DEDUP_REMOVED lines=14> */
[----:B------:R-:W-:-:S07]  /*2090*/  MOV R15, R17 ;  /* 0x00000011000f7202 */ /* 0x000fce0000000f00 */
.L_x_89:
[----:B------:R-:W-:Y:S05]  /*20a0*/  BSYNC.RECONVERGENT B2 ;  /* 0x0000000000027941 */ /* 0x000fea0003800200 */
.L_x_88:
        /* <DEDUP_REMOVED lines=14> */
.L_x_91:
[----:B------:R-:W-:Y:S05]  /*2190*/  BSYNC.RECONVERGENT B2 ;  /* 0x0000000000027941 */ /* 0x000fea0003800200 */
.L_x_90:
        /* <DEDUP_REMOVED lines=14> */
[----:B------:R-:W-:-:S07]  /*2280*/  IMAD.MOV.U32 R15, RZ, RZ, R17 ;  /* 0x000000ffff0f7224 */ /* 0x000fce00078e0011 */
.L_x_93:
[----:B------:R-:W-:Y:S05]  /*2290*/  BSYNC.RECONVERGENT B2 ;  /* 0x0000000000027941 */ /* 0x000fea0003800200 */
.L_x_92:
        /* <DEDUP_REMOVED lines=14> */
.L_x_95:
[----:B------:R-:W-:Y:S05]  /*2380*/  BSYNC.RECONVERGENT B2 ;  /* 0x0000000000027941 */ /* 0x000fea0003800200 */
.L_x_94:
        /* <DEDUP_REMOVED lines=15> */
.L_x_97:
[----:B------:R-:W-:Y:S05]  /*2480*/  BSYNC.RECONVERGENT B2 ;  /* 0x0000000000027941 */ /* 0x000fea0003800200 */
.L_x_96:
        /* <DEDUP_REMOVED lines=14> */
.L_x_99:
[----:B------:R-:W-:Y:S05]  /*2570*/  BSYNC.RECONVERGENT B2 ;  /* 0x0000000000027941 */ /* 0x000fea0003800200 */
.L_x_98:
        /* <DEDUP_REMOVED lines=15> */
.L_x_101:
[----:B------:R-:W-:Y:S05]  /*2670*/  BSYNC.RECONVERGENT B2 ;  /* 0x0000000000027941 */ /* 0x000fea0003800200 */
.L_x_100:
        /* <DEDUP_REMOVED lines=14> */
.L_x_103:
[----:B------:R-:W-:Y:S05]  /*2760*/  BSYNC.RECONVERGENT B2 ;  /* 0x0000000000027941 */ /* 0x000fea0003800200 */
.L_x_102:
        /* <DEDUP_REMOVED lines=15> */
.L_x_105:
[----:B------:R-:W-:Y:S05]  /*2860*/  BSYNC.RECONVERGENT B2 ;  /* 0x0000000000027941 */ /* 0x000fea0003800200 */
.L_x_104:
        /* <DEDUP_REMOVED lines=14> */
.L_x_107:
[----:B------:R-:W-:Y:S05]  /*2950*/  BSYNC.RECONVERGENT B2 ;  /* 0x0000000000027941 */ /* 0x000fea0003800200 */
.L_x_106:
[----:B------:R2:W-:Y:S01]  /*2960*/  STG.E desc[UR6][R6.64+0x1c], R17 ;  /* 0x00001c1106007986 */ /* 0x0005e2000c101906 */
[----:B------:R-:W-:-:S04]  /*2970*/  IADD3 R0, P1, PT, R6, 0x40, RZ ;  /* 0x0000004006007810 */ /* 0x000fc80007f3e0ff */
[----:B------:R-:W-:Y:S01]  /*2980*/  IADD3.X R15, PT, PT, RZ, R7, RZ, P1, !PT ;  /* 0x00000007ff0f7210 */ /* 0x000fe20000ffe4ff */
[----:B------:R-:W-:Y:S08]  /*2990*/  @P0 BRA `(.L_x_108) ;  /* 0xfffffff000000947 */ /* 0x000ff0000383ffff */
.L_x_75:
[----:B------:R-:W-:-:S04]  /*29a0*/  ISETP.NE.U32.AND P0, PT, R13, RZ, PT ;  /* 0x000000ff0d00720c */ /* 0x000fc80003f05070 */
[----:B------:R-:W-:-:S13]  /*29b0*/  ISETP.NE.AND.EX P0, PT, RZ, RZ, PT, P0 ;  /* 0x000000ffff00720c */ /* 0x000fda0003f05300 */
[----:B------:R-:W-:Y:S05]  /*29c0*/  @!P0 EXIT ;  /* 0x000000000000894d */ /* 0x000fea0003800000 */
[----:B------:R-:W-:-:S04]  /*29d0*/  ISETP.GE.U32.AND P0, PT, R13, 0x8, PT ;  /* 0x000000080d00780c */ /* 0x000fc80003f06070 */
[----:B------:R-:W-:-:S13]  /*29e0*/  ISETP.GE.U32.AND.EX P0, PT, RZ, RZ, PT, P0 ;  /* 0x000000ffff00720c */ /* 0x000fda0003f06100 */
[----:B------:R-:W-:Y:S05]  /*29f0*/  @!P0 BRA `(.L_x_109) ;  /* 0x00000008001c8947 */ /* 0x000fea0003800000 */
[----:B------:R-:W3:Y:S01]  /*2a00*/  LDCU.64 UR4, c[0x0][0x388] ;  /* 0x00007100ff0477ac */ /* 0x000ee20008000a00 */
[----:B------:R-:W-:-:S05]  /*2a10*/  IADD3 R0, P0, PT, R11, R4, RZ ;  /* 0x000000040b007210 */ /* 0x000fca0007f1e0ff */
[----:B--2---:R-:W-:Y:S01]  /*2a20*/  IMAD.X R7, R2, 0x1, R9, P0 ;  /* 0x0000000102077824 */ /* 0x004fe200000e0609 */
[----:B---3--:R-:W-:-:S04]  /*2a30*/  LEA R6, P0, R0, UR4, 0x2 ;  /* 0x0000000400067c11 */ /* 0x008fc8000f8010ff */
[----:B------:R-:W-:-:S05]  /*2a40*/  LEA.HI.X R7, R0, UR5, R7, 0x2, P0 ;  /* 0x0000000500077c11 */ /* 0x000fca00080f1407 */
[----:B01----:R-:W2:Y:S01]  /*2a50*/  LDG.E R15, desc[UR6][R6.64] ;  /* 0x00000006060f7981 */ /* 0x003ea2000c1e1900 */
[----:B------:R-:W0:Y:S01]  /*2a60*/  MUFU.RCP R0, R3 ;  /* 0x0000000300007308 */ /* 0x000e220000001000 */
[----:B------:R-:W-:Y:S01]  /*2a70*/  BSSY.RECONVERGENT B2, `(.L_x_110) ;  /* 0x000000c000027945 */ /* 0x000fe20003800200 */
[----:B0-----:R-:W-:-:S04]  /*2a80*/  FFMA R13, R0, -R3, 1 ;  /* 0x3f800000000d7423 */ /* 0x001fc80000000803 */
[----:B------:R-:W-:Y:S02]  /*2a90*/  FFMA R0, R0, R13, R0 ;  /* 0x0000000d00007223 */ /* 0x000fe40000000000 */
[----:B--2---:R-:W0:Y:S02]  /*2aa0*/  FCHK P0, R15, R3 ;  /* 0x000000030f007302 */ /* 0x004e240000000000 */
[----:B------:R-:W-:-:S04]  /*2ab0*/  FFMA R8, R0, R15, RZ ;  /* 0x0000000f00087223 */ /* 0x000fc800000000ff */
[----:B------:R-:W-:-:S04]  /*2ac0*/  FFMA R13, R8, -R3, R15 ;  /* 0x80000003080d7223 */ /* 0x000fc8000000000f */
[----:B------:R-:W-:Y:S01]  /*2ad0*/  FFMA R13, R0, R13, R8 ;  /* 0x0000000d000d7223 */ /* 0x000fe20000000008 */
[----:B0-----:R-:W-:Y:S06]  /*2ae0*/  @!P0 BRA `(.L_x_111) ;  /* 0x0000000000108947 */ /* 0x001fec0003800000 */
[----:B------:R-:W-:Y:S02]  /*2af0*/  MOV R0, R15 ;  /* 0x0000000f00007202 */ /* 0x000fe40000000f00 */
[----:B------:R-:W-:-:S07]  /*2b00*/  MOV R14, 0x2b20 ;  /* 0x00002b20000e7802 */ /* 0x000fce0000000f00 */
[----:B------:R-:W-:Y:S05]  /*2b10*/  CALL.REL.NOINC `($__internal_2_$__cuda_sm3x_div_rn_noftz_f32_slowpath) ;  /* 0x0000000c009c7944 */ /* 0x000fea0003c00000 */
[----:B------:R-:W-:-:S07]  /*2b20*/  MOV R13, R17 ;  /* 0x00000011000d7202 */ /* 0x000fce0000000f00 */
.L_x_111:
[----:B------:R-:W-:Y:S05]  /*2b30*/  BSYNC.RECONVERGENT B2 ;  /* 0x0000000000027941 */ /* 0x000fea0003800200 */
.L_x_110:
        /* <DEDUP_REMOVED lines=15> */
.L_x_113:
[----:B------:R-:W-:Y:S05]  /*2c30*/  BSYNC.RECONVERGENT B2 ;  /* 0x0000000000027941 */ /* 0x000fea0003800200 */
.L_x_112:
        /* <DEDUP_REMOVED lines=15> */
.L_x_115:
[----:B------:R-:W-:Y:S05]  /*2d30*/  BSYNC.RECONVERGENT B2 ;  /* 0x0000000000027941 */ /* 0x000fea0003800200 */
.L_x_114:
        /* <DEDUP_REMOVED lines=15> */
.L_x_117:
[----:B------:R-:W-:Y:S05]  /*2e30*/  BSYNC.RECONVERGENT B2 ;  /* 0x0000000000027941 */ /* 0x000fea0003800200 */
.L_x_116:
        /* <DEDUP_REMOVED lines=15> */
.L_x_119:
[----:B------:R-:W-:Y:S05]  /*2f30*/  BSYNC.RECONVERGENT B2 ;  /* 0x0000000000027941 */ /* 0x000fea0003800200 */
.L_x_118:
        /* <DEDUP_REMOVED lines=15> */
.L_x_121:
[----:B------:R-:W-:Y:S05]  /*3030*/  BSYNC.RECONVERGENT B2 ;  /* 0x0000000000027941 */ /* 0x000fea0003800200 */
.L_x_120:
        /* <DEDUP_REMOVED lines=15> */
.L_x_123:
[----:B------:R-:W-:Y:S05]  /*3130*/  BSYNC.RECONVERGENT B2 ;  /* 0x0000000000027941 */ /* 0x000fea0003800200 */
.L_x_122:
        /* <DEDUP_REMOVED lines=15> */
.L_x_125:
[----:B------:R-:W-:Y:S05]  /*3230*/  BSYNC.RECONVERGENT B2 ;  /* 0x0000000000027941 */ /* 0x000fea0003800200 */
.L_x_124:
[----:B------:R3:W-:Y:S01]  /*3240*/  STG.E desc[UR6][R6.64+0x1c], R15 ;  /* 0x00001c0f06007986 */ /* 0x0007e2000c101906 */
[----:B------:R-:W-:-:S04]  /*3250*/  IADD3 R11, P0, PT, R11, 0x8, RZ ;  /* 0x000000080b0b7810 */ /* 0x000fc80007f1e0ff */
[----:B------:R-:W-:-:S09]  /*3260*/  IADD3.X R2, PT, PT, RZ, R2, RZ, P0, !PT ;  /* 0x00000002ff027210 */ /* 0x000fd200007fe4ff */
.L_x_109:
[----:B------:R-:W-:-:S04]  /*3270*/  ISETP.NE.U32.AND P0, PT, R12, RZ, PT ;  /* 0x000000ff0c00720c */ /* 0x000fc80003f05070 */
[----:B------:R-:W-:-:S13]  /*3280*/  ISETP.NE.AND.EX P0, PT, RZ, RZ, PT, P0 ;  /* 0x000000ffff00720c */ /* 0x000fda0003f05300 */
[----:B------:R-:W-:Y:S05]  /*3290*/  @!P0 EXIT ;  /* 0x000000000000894d */ /* 0x000fea0003800000 */
[----:B------:R-:W4:Y:S01]  /*32a0*/  LDCU UR5, c[0x0][0x398] ;  /* 0x00007300ff0577ac */ /* 0x000f220008000800 */
[----:B------:R-:W-:Y:S01]  /*32b0*/  ISETP.GE.U32.AND P0, PT, R12, 0x4, PT ;  /* 0x000000040c00780c */ /* 0x000fe20003f06070 */
[----:B------:R-:W-:-:S03]  /*32c0*/  UMOV UR4, URZ ;  /* 0x000000ff00047c82 */ /* 0x000fc60008000000 */
[----:B------:R-:W-:Y:S01]  /*32d0*/  ISETP.GE.U32.AND.EX P0, PT, RZ, RZ, PT, P0 ;  /* 0x000000ffff00720c */ /* 0x000fe20003f06100 */
[----:B----4-:R-:W-:-:S12]  /*32e0*/  ULOP3.LUT UR5, UR5, 0x3, URZ, 0xc0, !UPT ;  /* 0x0000000305057892 */ /* 0x010fd8000f8ec0ff */
[----:B------:R-:W-:Y:S05]  /*32f0*/  @!P0 BRA `(.L_x_126) ;  /* 0x00000004001c8947 */ /* 0x000fea0003800000 */
[----:B------:R-:W4:Y:S01]  /*3300*/  LDCU.64 UR8, c[0x0][0x388] ;  /* 0x00007100ff0877ac */ /* 0x000f220008000a00 */
[----:B------:R-:W-:-:S04]  /*3310*/  IADD3 R0, P0, PT, R11, R4, RZ ;  /* 0x000000040b007210 */ /* 0x000fc80007f1e0ff */
[----:B--23--:R-:W-:Y:S02]  /*3320*/  IADD3.X R7, PT, PT, R2, R9, RZ, P0, !PT ;  /* 0x0000000902077210 */ /* 0x00cfe400007fe4ff */
[----:B----4-:R-:W-:-:S04]  /*3330*/  LEA R6, P0, R0, UR8, 0x2 ;  /* 0x0000000800067c11 */ /* 0x010fc8000f8010ff */
        /* <DEDUP_REMOVED lines=14> */
[----:B------:R-:W-:-:S07]  /*3420*/  IMAD.MOV.U32 R13, RZ, RZ, R17 ;  /* 0x000000ffff0d7224 */ /* 0x000fce00078e0011 */
.L_x_128:
[----:B------:R-:W-:Y:S05]  /*3430*/  BSYNC.RECONVERGENT B2 ;  /* 0x0000000000027941 */ /* 0x000fea0003800200 */
.L_x_127:
        /* <DEDUP_REMOVED lines=15> */
.L_x_130:
[----:B------:R-:W-:Y:S05]  /*3530*/  BSYNC.RECONVERGENT B2 ;  /* 0x0000000000027941 */ /* 0x000fea0003800200 */
.L_x_129:
        /* <DEDUP_REMOVED lines=15> */
.L_x_132:
[----:B------:R-:W-:Y:S05]  /*3630*/  BSYNC.RECONVERGENT B2 ;  /* 0x0000000000027941 */ /* 0x000fea0003800200 */
.L_x_131:
        /* <DEDUP_REMOVED lines=15> */
.L_x_134:
[----:B------:R-:W-:Y:S05]  /*3730*/  BSYNC.RECONVERGENT B2 ;  /* 0x0000000000027941 */ /* 0x000fea0003800200 */
.L_x_133:
[----:B------:R4:W-:Y:S01]  /*3740*/  STG.E desc[UR6][R6.64+0xc], R15 ;  /* 0x00000c0f06007986 */ /* 0x0009e2000c101906 */
[----:B------:R-:W-:-:S04]  /*3750*/  IADD3 R11, P0, PT, R11, 0x4, RZ ;  /* 0x000000040b0b7810 */ /* 0x000fc80007f1e0ff */
[----:B------:R-:W-:-:S09]  /*3760*/  IADD3.X R2, PT, PT, RZ, R2, RZ, P0, !PT ;  /* 0x00000002ff027210 */ /* 0x000fd200007fe4ff */
.L_x_126:
[----:B------:R-:W-:-:S04]  /*3770*/  ISETP.NE.U32.AND P0, PT, RZ, UR5, PT ;  /* 0x00000005ff007c0c */ /* 0x000fc8000bf05070 */
[----:B------:R-:W-:-:S13]  /*3780*/  ISETP.NE.AND.EX P0, PT, RZ, UR4, PT, P0 ;  /* 0x00000004ff007c0c */ /* 0x000fda000bf05300 */
[----:B------:R-:W-:Y:S05]  /*3790*/  @!P0 EXIT ;  /* 0x000000000000894d */ /* 0x000fea0003800000 */
[----:B------:R-:W5:Y:S01]  /*37a0*/  LDCU.64 UR8, c[0x0][0x388] ;  /* 0x00007100ff0877ac */ /* 0x000f620008000a00 */
[----:B------:R-:W-:-:S05]  /*37b0*/  IADD3 R4, P0, PT, R11, R4, RZ ;  /* 0x000000040b047210 */ /* 0x000fca0007f1e0ff */
[----:B------:R-:W-:Y:S01]  /*37c0*/  IMAD.X R9, R2, 0x1, R9, P0 ;  /* 0x0000000102097824 */ /* 0x000fe200000e0609 */
[----:B-----5:R-:W-:-:S04]  /*37d0*/  LEA R0, P1, R4, UR8, 0x2 ;  /* 0x0000000804007c11 */ /* 0x020fc8000f8210ff */
[----:B------:R-:W-:-:S09]  /*37e0*/  LEA.HI.X R9, R4, UR9, R9, 0x2, P1 ;  /* 0x0000000904097c11 */ /* 0x000fd200088f1409 */
.L_x_137:
[----:B--2---:R-:W-:Y:S02]  /*37f0*/  MOV R4, R0 ;  /* 0x0000000000047202 */ /* 0x004fe40000000f00 */
[----:B------:R-:W-:-:S05]  /*3800*/  MOV R5, R9 ;  /* 0x0000000900057202 */ /* 0x000fca0000000f00 */
[----:B------:R-:W5:Y:S01]  /*3810*/  LDG.E R9, desc[UR6][R4.64] ;  /* 0x0000000604097981 */ /* 0x000f62000c1e1900 */
[----:B------:R-:W2:Y:S01]  /*3820*/  MUFU.RCP R0, R3 ;  /* 0x0000000300007308 */ /* 0x000ea20000001000 */
[----:B------:R-:W-:Y:S01]  /*3830*/  UIADD3 UR5, UP0, UPT, UR5, -0x1, URZ ;  /* 0xffffffff05057890 */ /* 0x000fe2000ff1e0ff */
[----:B------:R-:W-:Y:S03]  /*3840*/  BSSY.RECONVERGENT B2, `(.L_x_135) ;  /* 0x000000f000027945 */ /* 0x000fe60003800200 */
[----:B------:R-:W-:Y:S02]  /*3850*/  UIADD3.X UR4, UPT, UPT, UR4, -0x1, URZ, UP0, !UPT ;  /* 0xffffffff04047890 */ /* 0x000fe400087fe4ff */
[----:B------:R-:W-:-:S04]  /*3860*/  UISETP.NE.U32.AND UP0, UPT, UR5, URZ, UPT ;  /* 0x000000ff0500728c */ /* 0x000fc8000bf05070 */
[----:B------:R-:W-:Y:S01]  /*3870*/  UISETP.NE.AND.EX UP0, UPT, UR4, URZ, UPT, UP0 ;  /* 0x000000ff0400728c */ /* 0x000fe2000bf05300 */
[----:B--234-:R-:W-:-:S04]  /*3880*/  FFMA R7, R0, -R3, 1 ;  /* 0x3f80000000077423 */ /* 0x01cfc80000000803 */
[----:B------:R-:W-:Y:S01]  /*3890*/  FFMA R0, R0, R7, R0 ;  /* 0x0000000700007223 */ /* 0x000fe20000000000 */
[----:B-----5:R-:W2:Y:S03]  /*38a0*/  FCHK P0, R9, R3 ;  /* 0x0000000309007302 */ /* 0x020ea60000000000 */
[----:B------:R-:W-:-:S04]  /*38b0*/  FFMA R2, R0, R9, RZ ;  /* 0x0000000900027223 */ /* 0x000fc800000000ff */
[----:B------:R-:W-:-:S04]  /*38c0*/  FFMA R7, R2, -R3, R9 ;  /* 0x8000000302077223 */ /* 0x000fc80000000009 */
[----:B------:R-:W-:Y:S01]  /*38d0*/  FFMA R7, R0, R7, R2 ;  /* 0x0000000700077223 */ /* 0x000fe20000000002 */
[----:B--2---:R-:W-:Y:S06]  /*38e0*/  @!P0 BRA `(.L_x_136) ;  /* 0x0000000000108947 */ /* 0x004fec0003800000 */
[----:B------:R-:W-:Y:S02]  /*38f0*/  MOV R0, R9 ;  /* 0x0000000900007202 */ /* 0x000fe40000000f00 */
[----:B01----:R-:W-:-:S07]  /*3900*/  MOV R14, 0x3920 ;  /* 0x00003920000e7802 */ /* 0x003fce0000000f00 */
[----:B------:R-:W-:Y:S05]  /*3910*/  CALL.REL.NOINC `($__internal_2_$__cuda_sm3x_div_rn_noftz_f32_slowpath) ;  /* 0x00000000001c7944 */ /* 0x000fea0003c00000 */
[----:B------:R-:W-:-:S07]  /*3920*/  IMAD.MOV.U32 R7, RZ, RZ, R17 ;  /* 0x000000ffff077224 */ /* 0x000fce00078e0011 */
.L_x_136:
[----:B------:R-:W-:Y:S05]  /*3930*/  BSYNC.RECONVERGENT B2 ;  /* 0x0000000000027941 */ /* 0x000fea0003800200 */
.L_x_135:
[----:B------:R2:W-:Y:S01]  /*3940*/  STG.E desc[UR6][R4.64], R7 ;  /* 0x0000000704007986 */ /* 0x0005e2000c101906 */
[----:B------:R-:W-:-:S04]  /*3950*/  IADD3 R0, P0, PT, R4, 0x4, RZ ;  /* 0x0000000404007810 */ /* 0x000fc80007f1e0ff */
[----:B------:R-:W-:Y:S01]  /*3960*/  IADD3.X R9, PT, PT, RZ, R5, RZ, P0, !PT ;  /* 0x00000005ff097210 */ /* 0x000fe200007fe4ff */
[----:B------:R-:W-:Y:S08]  /*3970*/  BRA.U UP0, `(.L_x_137) ;  /* 0xfffffffd009c7547 */ /* 0x000ff0000b83ffff */
[----:B------:R-:W-:Y:S05]  /*3980*/  EXIT ;  /* 0x000000000000794d */ /* 0x000fea0003800000 */
        .weak           $__internal_2_$__cuda_sm3x_div_rn_noftz_f32_slowpath
        .type           $__internal_2_$__cuda_sm3x_div_rn_noftz_f32_slowpath,@function
        .size           $__internal_2_$__cuda_sm3x_div_rn_noftz_f32_slowpath,(.L_x_173 - $__internal_2_$__cuda_sm3x_div_rn_noftz_f32_slowpath)
$__internal_2_$__cuda_sm3x_div_rn_noftz_f32_slowpath:
[--C-:B------:R-:W-:Y:S01]  /*3990*/  SHF.R.U32.HI R15, RZ, 0x17, R3.reuse ;  /* 0x00000017ff0f7819 */ /* 0x100fe20000011603 */
[----:B------:R-:W-:Y:S01]  /*39a0*/  BSSY.RECONVERGENT B0, `(.L_x_138) ;  /* 0x0000063000007945 */ /* 0x000fe20003800200 */
[----:B------:R-:W-:Y:S01]  /*39b0*/  SHF.R.U32.HI R17, RZ, 0x17, R0 ;  /* 0x00000017ff117819 */ /* 0x000fe20000011600 */
[----:B------:R-:W-:Y:S01]  /*39c0*/  IMAD.MOV.U32 R19, RZ, RZ, R3 ;  /* 0x000000ffff137224 */ /* 0x000fe200078e0003 */
[----:B------:R-:W-:Y:S02]  /*39d0*/  LOP3.LUT R15, R15, 0xff, RZ, 0xc0, !PT ;  /* 0x000000ff0f0f7812 */ /* 0x000fe400078ec0ff */
[----:B------:R-:W-:Y:S02]  /*39e0*/  LOP3.LUT R17, R17, 0xff, RZ, 0xc0, !PT ;  /* 0x000000ff11117812 */ /* 0x000fe400078ec0ff */
[----:B------:R-:W-:Y:S02]  /*39f0*/  IADD3 R20, PT, PT, R15, -0x1, RZ ;  /* 0xffffffff0f147810 */ /* 0x000fe40007ffe0ff */
[----:B------:R-:W-:-:S02]  /*3a00*/  IADD3 R18, PT, PT, R17, -0x1, RZ ;  /* 0xffffffff11127810 */ /* 0x000fc40007ffe0ff */
[----:B------:R-:W-:-:S04]  /*3a10*/  ISETP.GT.U32.AND P1, PT, R20, 0xfd, PT ;  /* 0x000000fd1400780c */ /* 0x000fc80003f24070 */
[----:B------:R-:W-:-:S13]  /*3a20*/  ISETP.GT.U32.OR P1, PT, R18, 0xfd, P1 ;  /* 0x000000fd1200780c */ /* 0x000fda0000f24470 */
[----:B------:R-:W-:Y:S01]  /*3a30*/  @!P1 MOV R16, RZ ;  /* 0x000000ff00109202 */ /* 0x000fe20000000f00 */
        /* <DEDUP_REMOVED lines=22> */
[----:B------:R-:W-:-:S04]  /*3ba0*/  @!P2 FFMA R19, R3, 1.84467440737095516160e+19, RZ ;  /* 0x5f8000000313a823 */ /* 0x000fc800000000ff */
[----:B------:R-:W-:-:S07]  /*3bb0*/  @!P2 VIADD R16, R16, 0x40 ;  /* 0x000000401010a836 */ /* 0x000fce0000000000 */
.L_x_139:
[----:B------:R-:W-:Y:S01]  /*3bc0*/  LEA R18, R15, 0xc0800000, 0x17 ;  /* 0xc08000000f127811 */ /* 0x000fe200078eb8ff */
[----:B------:R-:W-:Y:S03]  /*3bd0*/  BSSY.RECONVERGENT B1, `(.L_x_144) ;  /* 0x0000036000017945 */ /* 0x000fe60003800200 */
[----:B------:R-:W-:Y:S02]  /*3be0*/  IADD3 R20, PT, PT, -R18, R19, RZ ;  /* 0x0000001312147210 */ /* 0x000fe40007ffe1ff */
[----:B------:R-:W-:Y:S02]  /*3bf0*/  IADD3 R19, PT, PT, R17, -0x7f, RZ ;  /* 0xffffff8111137810 */ /* 0x000fe40007ffe0ff */
[----:B------:R-:W0:Y:S01]  /*3c00*/  MUFU.RCP R18, R20 ;  /* 0x0000001400127308 */ /* 0x000e220000001000 */
[----:B------:R-:W-:Y:S02]  /*3c10*/  FADD.FTZ R21, -R20, -RZ ;  /* 0x800000ff14157221 */ /* 0x000fe40000010100 */
[C---:B------:R-:W-:Y:S01]  /*3c20*/  IMAD R0, R19.reuse, -0x800000, R0 ;  /* 0xff80000013007824 */ /* 0x040fe200078e0200 */
[----:B------:R-:W-:-:S04]  /*3c30*/  IADD3 R19, PT, PT, R19, 0x7f, -R15 ;  /* 0x0000007f13137810 */ /* 0x000fc80007ffe80f */
[----:B------:R-:W-:Y:S01]  /*3c40*/  IADD3 R19, PT, PT, R19, R16, RZ ;  /* 0x0000001013137210 */ /* 0x000fe20007ffe0ff */
[----:B0-----:R-:W-:-:S04]  /*3c50*/  FFMA R17, R18, R21, 1 ;  /* 0x3f80000012117423 */ /* 0x001fc80000000015 */
[----:B------:R-:W-:-:S04]  /*3c60*/  FFMA R17, R18, R17, R18 ;  /* 0x0000001112117223 */ /* 0x000fc80000000012 */
[----:B------:R-:W-:-:S04]  /*3c70*/  FFMA R18, R0, R17, RZ ;  /* 0x0000001100127223 */ /* 0x000fc800000000ff */
[----:B------:R-:W-:-:S04]  /*3c80*/  FFMA R22, R21, R18, R0 ;  /* 0x0000001215167223 */ /* 0x000fc80000000000 */
[----:B------:R-:W-:-:S04]  /*3c90*/  FFMA R18, R17, R22, R18 ;  /* 0x0000001611127223 */ /* 0x000fc80000000012 */
[----:B------:R-:W-:-:S04]  /*3ca0*/  FFMA R21, R21, R18, R0 ;  /* 0x0000001215157223 */ /* 0x000fc80000000000 */
[----:B------:R-:W-:-:S05]  /*3cb0*/  FFMA R0, R17, R21, R18 ;  /* 0x0000001511007223 */ /* 0x000fca0000000012 */
[----:B------:R-:W-:-:S04]  /*3cc0*/  SHF.R.U32.HI R15, RZ, 0x17, R0 ;  /* 0x00000017ff0f7819 */ /* 0x000fc80000011600 */
[----:B------:R-:W-:-:S05]  /*3cd0*/  LOP3.LUT R15, R15, 0xff, RZ, 0xc0, !PT ;  /* 0x000000ff0f0f7812 */ /* 0x000fca00078ec0ff */
[----:B------:R-:W-:-:S05]  /*3ce0*/  IMAD.IADD R15, R15, 0x1, R19 ;  /* 0x000000010f0f7824 */ /* 0x000fca00078e0213 */
        /* <DEDUP_REMOVED lines=10> */
[-CC-:B------:R-:W-:Y:S01]  /*3d90*/  FFMA.RZ R16, R17, R21.reuse, R18.reuse ;  /* 0x0000001511107223 */ /* 0x180fe2000000c012 */
[C---:B------:R-:W-:Y:S02]  /*3da0*/  ISETP.NE.AND P3, PT, R15.reuse, RZ, PT ;  /* 0x000000ff0f00720c */ /* 0x040fe40003f65270 */
[----:B------:R-:W-:Y:S02]  /*3db0*/  ISETP.NE.AND P2, PT, R15, RZ, PT ;  /* 0x000000ff0f00720c */ /* 0x000fe40003f45270 */
[----:B------:R-:W-:Y:S01]  /*3dc0*/  LOP3.LUT R19, R16, 0x7fffff, RZ, 0xc0, !PT ;  /* 0x007fffff10137812 */ /* 0x000fe200078ec0ff */
[CCC-:B------:R-:W-:Y:S01]  /*3dd0*/  FFMA.RP R16, R17.reuse, R21.reuse, R18.reuse ;  /* 0x0000001511107223 */ /* 0x1c0fe20000008012 */
[----:B------:R-:W-:Y:S01]  /*3de0*/  FFMA.RM R17, R17, R21, R18 ;  /* 0x0000001511117223 */ /* 0x000fe20000004012 */
[----:B------:R-:W-:Y:S02]  /*3df0*/  IADD3 R18, PT, PT, R15, 0x20, RZ ;  /* 0x000000200f127810 */ /* 0x000fe40007ffe0ff */
[----:B------:R-:W-:-:S02]  /*3e00*/  LOP3.LUT R19, R19, 0x800000, RZ, 0xfc, !PT ;  /* 0x0080000013137812 */ /* 0x000fc400078efcff */
[----:B------:R-:W-:Y:S02]  /*3e10*/  IADD3 R15, PT, PT, -R15, RZ, RZ ;  /* 0x000000ff0f0f7210 */ /* 0x000fe40007ffe1ff */
[----:B------:R-:W-:Y:S02]  /*3e20*/  SHF.L.U32 R18, R19, R18, RZ ;  /* 0x0000001213127219 */ /* 0x000fe400000006ff */
[----:B------:R-:W-:Y:S02]  /*3e30*/  FSETP.NEU.FTZ.AND P1, PT, R16, R17, PT ;  /* 0x000000111000720b */ /* 0x000fe40003f3d000 */
[----:B------:R-:W-:Y:S02]  /*3e40*/  SEL R16, R15, RZ, P3 ;  /* 0x000000ff0f107207 */ /* 0x000fe40001800000 */
[----:B------:R-:W-:Y:S02]  /*3e50*/  ISETP.NE.AND P2, PT, R18, RZ, P2 ;  /* 0x000000ff1200720c */ /* 0x000fe40001745270 */
[----:B------:R-:W-:-:S02]  /*3e60*/  SHF.R.U32.HI R16, RZ, R16, R19 ;  /* 0x00000010ff107219 */ /* 0x000fc40000011613 */
[----:B------:R-:W-:Y:S02]  /*3e70*/  PLOP3.LUT P1, PT, P1, P2, PT, 0xf8, 0x8f ;  /* 0x00000000008f781c */ /* 0x000fe40000f25f70 */
[----:B------:R-:W-:Y:S02]  /*3e80*/  SHF.R.U32.HI R18, RZ, 0x1, R16 ;  /* 0x00000001ff127819 */ /* 0x000fe40000011610 */
[----:B------:R-:W-:-:S04]  /*3e90*/  SEL R15, RZ, 0x1, !P1 ;  /* 0x00000001ff0f7807 */ /* 0x000fc80004800000 */
[----:B------:R-:W-:-:S04]  /*3ea0*/  LOP3.LUT R15, R15, 0x1, R18, 0xf8, !PT ;  /* 0x000000010f0f7812 */ /* 0x000fc800078ef812 */
[----:B------:R-:W-:-:S05]  /*3eb0*/  LOP3.LUT R15, R15, R16, RZ, 0xc0, !PT ;  /* 0x000000100f0f7212 */ /* 0x000fca00078ec0ff */
[----:B------:R-:W-:-:S05]  /*3ec0*/  IMAD.IADD R15, R18, 0x1, R15 ;  /* 0x00000001120f7824 */ /* 0x000fca00078e020f */
[----:B------:R-:W-:Y:S01]  /*3ed0*/  LOP3.LUT R0, R15, R0, RZ, 0xfc, !PT ;  /* 0x000000000f007212 */ /* 0x000fe200078efcff */
[----:B------:R-:W-:Y:S06]  /*3ee0*/  BRA `(.L_x_147) ;  /* 0x0000000000107947 */ /* 0x000fec0003800000 */
.L_x_146:
[----:B------:R-:W-:-:S04]  /*3ef0*/  LOP3.LUT R0, R0, 0x80000000, RZ, 0xc0, !PT ;  /* 0x8000000000007812 */ /* 0x000fc800078ec0ff */
[----:B------:R-:W-:Y:S01]  /*3f00*/  LOP3.LUT R0, R0, 0x7f800000, RZ, 0xfc, !PT ;  /* 0x7f80000000007812 */ /* 0x000fe200078efcff */
[----:B------:R-:W-:Y:S06]  /*3f10*/  BRA `(.L_x_147) ;  /* 0x0000000000047947 */ /* 0x000fec0003800000 */
.L_x_145:
[----:B------:R-:W-:-:S07]  /*3f20*/  LEA R0, R19, R0, 0x17 ;  /* 0x0000000013007211 */ /* 0x000fce00078eb8ff */
.L_x_147:
[----:B------:R-:W-:Y:S05]  /*3f30*/  BSYNC.RECONVERGENT B1 ;  /* 0x0000000000017941 */ /* 0x000fea0003800200 */
.L_x_144:
[----:B------:R-:W-:Y:S05]  /*3f40*/  BRA `(.L_x_148) ;  /* 0x0000000000207947 */ /* 0x000fea0003800000 */
.L_x_143:
[----:B------:R-:W-:-:S04]  /*3f50*/  LOP3.LUT R0, R19, 0x80000000, R0, 0x48, !PT ;  /* 0x8000000013007812 */ /* 0x000fc800078e4800 */
[----:B------:R-:W-:Y:S01]  /*3f60*/  LOP3.LUT R0, R0, 0x7f800000, RZ, 0xfc, !PT ;  /* 0x7f80000000007812 */ /* 0x000fe200078efcff */
[----:B------:R-:W-:Y:S06]  /*3f70*/  BRA `(.L_x_148) ;  /* 0x0000000000147947 */ /* 0x000fec0003800000 */
.L_x_142:
[----:B------:R-:W-:Y:S01]  /*3f80*/  LOP3.LUT R0, R19, 0x80000000, R0, 0x48, !PT ;  /* 0x8000000013007812 */ /* 0x000fe200078e4800 */
[----:B------:R-:W-:Y:S06]  /*3f90*/  BRA `(.L_x_148) ;  /* 0x00000000000c7947 */ /* 0x000fec0003800000 */
.L_x_141:
[----:B------:R-:W0:Y:S01]  /*3fa0*/  MUFU.RSQ R0, -QNAN ;  /* 0xffc0000000007908 */ /* 0x000e220000001400 */
[----:B------:R-:W-:Y:S05]  /*3fb0*/  BRA `(.L_x_148) ;  /* 0x0000000000047947 */ /* 0x000fea0003800000 */
.L_x_140:
[----:B------:R-:W-:-:S07]  /*3fc0*/  FADD.FTZ R0, R0, R3 ;  /* 0x0000000300007221 */ /* 0x000fce0000010000 */
.L_x_148:
[----:B------:R-:W-:Y:S05]  /*3fd0*/  BSYNC.RECONVERGENT B0 ;  /* 0x0000000000007941 */ /* 0x000fea0003800200 */
.L_x_138:
[----:B------:R-:W-:Y:S01]  /*3fe0*/  HFMA2 R15, -RZ, RZ, 0, 0 ;  /* 0x00000000ff0f7431 */ /* 0x000fe200000001ff */
[----:B0-----:R-:W-:-:S03]  /*3ff0*/  MOV R17, R0 ;  /* 0x0000000000117202 */ /* 0x001fc60000000f00 */
[----:B------:R-:W-:Y:S05]  /*4000*/  RET.REL.NODEC R14 `(_Z13softmaxKernelPKfPfmm) ;  /* 0xffffffbc0efc7950 */ /* 0x000fea0003c3ffff */
.L_x_149:
        /* <DEDUP_REMOVED lines=15> */
.L_x_173:


//--------------------- .text._Z18attentionQKTKernelPKfS0_Pfmmm --------------------------
	.section	.text._Z18attentionQKTKernelPKfS0_Pfmmm,"ax",@progbits
	.align	128
        .global         _Z18attentionQKTKernelPKfS0_Pfmmm
        .type           _Z18attentionQKTKernelPKfS0_Pfmmm,@function
        .size           _Z18attentionQKTKernelPKfS0_Pfmmm,(.L_x_175 - _Z18attentionQKTKernelPKfS0_Pfmmm)
        .other          _Z18attentionQKTKernelPKfS0_Pfmmm,@"STO_CUDA_ENTRY STV_DEFAULT"
_Z18attentionQKTKernelPKfS0_Pfmmm:
.text._Z18attentionQKTKernelPKfS0_Pfmmm:
[----:B------:R-:W-:Y:S01]  /*0000*/  LDC R1, c[0x0][0x37c] ;  /* 0x0000df00ff017b82 */ /* 0x000fe20000000800 */
[----:B------:R-:W0:Y:S07]  /*0010*/  S2R R5, SR_TID.Y ;  /* 0x0000000000057919 */ /* 0x000e2e0000002200 */
[----:B------:R-:W0:Y:S01]  /*0020*/  S2UR UR4, SR_CTAID.Y ;  /* 0x00000000000479c3 */ /* 0x000e220000002600 */
[----:B------:R-:W1:Y:S01]  /*0030*/  LDCU.64 UR6, c[0x0][0x3a0] ;  /* 0x00007400ff0677ac */ /* 0x000e620008000a00 */
[----:B------:R-:W2:Y:S06]  /*0040*/  S2R R7, SR_TID.X ;  /* 0x0000000000077919 */ /* 0x000eac0000002100 */
[----:B------:R-:W0:Y:S08]  /*0050*/  LDC R4, c[0x0][0x364] ;  /* 0x0000d900ff047b82 */ /* 0x000e300000000800 */
[----:B------:R-:W2:Y:S08]  /*0060*/  S2UR UR5, SR_CTAID.X ;  /* 0x00000000000579c3 */ /* 0x000eb00000002500 */
[----:B------:R-:W2:Y:S08]  /*0070*/  LDC R6, c[0x0][0x360] ;  /* 0x0000d800ff067b82 */ /* 0x000eb00000000800 */
[----:B------:R-:W3:Y:S01]  /*0080*/  S2UR UR8, SR_CTAID.Z ;  /* 0x00000000000879c3 */ /* 0x000ee20000002700 */
[----:B0-----:R-:W-:-:S05]  /*0090*/  IMAD R4, R4, UR4, R5 ;  /* 0x0000000404047c24 */ /* 0x001fca000f8e0205 */
[----:B-1----:R-:W-:Y:S02]  /*00a0*/  ISETP.GE.U32.AND P0, PT, R4, UR6, PT ;  /* 0x0000000604007c0c */ /* 0x002fe4000bf06070 */
[----:B------:R-:W3:Y:S02]  /*00b0*/  LDC.64 R2, c[0x0][0x398] ;  /* 0x0000e600ff027b82 */ /* 0x000ee40000000a00 */
[----:B------:R-:W-:Y:S01]  /*00c0*/  ISETP.GE.U32.AND.EX P0, PT, RZ, UR7, PT, P0 ;  /* 0x00000007ff007c0c */ /* 0x000fe2000bf06100 */
[----:B--2---:R-:W-:-:S05]  /*00d0*/  IMAD R6, R6, UR5, R7 ;  /* 0x0000000506067c24 */ /* 0x004fca000f8e0207 */
[----:B------:R-:W-:Y:S02]  /*00e0*/  ISETP.GE.U32.AND P2, PT, R6, UR6, PT ;  /* 0x0000000606007c0c */ /* 0x000fe4000bf46070 */
[----:B---3--:R-:W-:-:S04]  /*00f0*/  ISETP.LE.U32.AND P1, PT, R2, UR8, PT ;  /* 0x0000000802007c0c */ /* 0x008fc8000bf23070 */
[----:B------:R-:W-:-:S04]  /*0100*/  ISETP.GE.U32.OR.EX P0, PT, RZ, R3, P0, P1 ;  /* 0x00000003ff00720c */ /* 0x000fc80000706510 */
[----:B------:R-:W-:-:S13]  /*0110*/  ISETP.GE.U32.OR.EX P0, PT, RZ, UR7, P0, P2 ;  /* 0x00000007ff007c0c */ /* 0x000fda0008706520 */
[----:B------:R-:W-:Y:S05]  /*0120*/  @P0 EXIT ;  /* 0x000000000000094d */ /* 0x000fea0003800000 */
[----:B------:R-:W0:Y:S01]  /*0130*/  LDC.64 R8, c[0x0][0x3a8] ;  /* 0x0000ea00ff087b82 */ /* 0x000e220000000a00 */
[----:B------:R-:W1:Y:S01]  /*0140*/  LDCU.64 UR10, c[0x0][0x358] ;  /* 0x00006b00ff0a77ac */ /* 0x000e620008000a00 */
[----:B------:R-:W-:Y:S01]  /*0150*/  IMAD.MOV.U32 R17, RZ, RZ, RZ ;  /* 0x000000ffff117224 */ /* 0x000fe200078e00ff */
[----:B0-----:R-:W-:-:S04]  /*0160*/  ISETP.NE.U32.AND P0, PT, R8, RZ, PT ;  /* 0x000000ff0800720c */ /* 0x001fc80003f05070 */
[----:B------:R-:W-:-:S13]  /*0170*/  ISETP.NE.AND.EX P0, PT, R9, RZ, PT, P0 ;  /* 0x000000ff0900720c */ /* 0x000fda0003f05300 */
[----:B-1----:R-:W-:Y:S05]  /*0180*/  @!P0 BRA `(.L_x_150) ;  /* 0x0000000800508947 */ /* 0x002fea0003800000 */
[----:B------:R-:W-:Y:S01]  /*0190*/  UIMAD.WIDE.U32 UR4, UR8, UR6, URZ ;  /* 0x00000006080472a5 */ /* 0x000fe2000f8e00ff */
[C---:B------:R-:W-:Y:S01]  /*01a0*/  ISETP.GE.U32.AND P1, PT, R8.reuse, 0x8, PT ;  /* 0x000000080800780c */ /* 0x040fe20003f26070 */
[----:B------:R-:W-:Y:S01]  /*01b0*/  IMAD.MOV.U32 R17, RZ, RZ, RZ ;  /* 0x000000ffff117224 */ /* 0x000fe200078e00ff */
[C---:B------:R-:W-:Y:S01]  /*01c0*/  LOP3.LUT R24, R8.reuse, 0x7, RZ, 0xc0, !PT ;  /* 0x0000000708187812 */ /* 0x040fe200078ec0ff */
[----:B------:R-:W-:Y:S01]  /*01d0*/  UIMAD UR6, UR8, UR7, UR5 ;  /* 0x00000007080672a4 */ /* 0x000fe2000f8e0205 */
[----:B------:R-:W-:Y:S01]  /*01e0*/  ISETP.GE.U32.AND.EX P1, PT, R9, RZ, PT, P1 ;  /* 0x000000ff0900720c */ /* 0x000fe20003f26110 */
[----:B------:R-:W-:Y:S01]  /*01f0*/  IMAD.WIDE.U32 R2, R8, UR4, RZ ;  /* 0x0000000408027c25 */ /* 0x000fe2000f8e00ff */
[----:B------:R-:W-:-:S03]  /*0200*/  ISETP.NE.U32.AND P0, PT, R24, RZ, PT ;  /* 0x000000ff1800720c */ /* 0x000fc60003f05070 */
[----:B------:R-:W-:Y:S01]  /*0210*/  IMAD R0, R8, UR6, RZ ;  /* 0x0000000608007c24 */ /* 0x000fe2000f8e02ff */
[----:B------:R-:W-:Y:S01]  /*0220*/  ISETP.NE.AND.EX P0, PT, RZ, RZ, PT, P0 ;  /* 0x000000ffff00720c */ /* 0x000fe20003f05300 */
[----:B------:R-:W-:Y:S02]  /*0230*/  IMAD.MOV.U32 R18, RZ, RZ, R2 ;  /* 0x000000ffff127224 */ /* 0x000fe400078e0002 */
[----:B------:R-:W-:Y:S02]  /*0240*/  IMAD R19, R9, UR4, R0 ;  /* 0x0000000409137c24 */ /* 0x000fe4000f8e0200 */
[----:B------:R-:W-:Y:S02]  /*0250*/  IMAD.MOV.U32 R21, RZ, RZ, RZ ;  /* 0x000000ffff157224 */ /* 0x000fe400078e00ff */
[----:B------:R-:W-:Y:S02]  /*0260*/  IMAD.IADD R19, R3, 0x1, R19 ;  /* 0x0000000103137824 */ /* 0x000fe400078e0213 */
[----:B------:R-:W-:-:S02]  /*0270*/  IMAD.MOV.U32 R0, RZ, RZ, RZ ;  /* 0x000000ffff007224 */ /* 0x000fc400078e00ff */
[----:B------:R-:W-:-:S04]  /*0280*/  IMAD.WIDE.U32 R2, R4, R8, R18 ;  /* 0x0000000804027225 */ /* 0x000fc800078e0012 */
[----:B------:R-:W-:Y:S01]  /*0290*/  IMAD.WIDE.U32 R18, R6, R8, R18 ;  /* 0x0000000806127225 */ /* 0x000fe200078e0012 */
[----:B------:R-:W-:Y:S06]  /*02a0*/  @!P1 BRA `(.L_x_151) ;  /* 0x0000000000f49947 */ /* 0x000fec0003800000 */
[----:B------:R-:W-:Y:S01]  /*02b0*/  IADD3 R10, P1, PT, R4, UR4, RZ ;  /* 0x00000004040a7c10 */ /* 0x000fe2000ff3e0ff */
[----:B------:R-:W0:Y:S01]  /*02c0*/  LDCU.128 UR12, c[0x0][0x380] ;  /* 0x00007000ff0c77ac */ /* 0x000e220008000c00 */
[----:B------:R-:W1:Y:S01]  /*02d0*/  LDC R0, c[0x0][0x3ac] ;  /* 0x0000eb00ff007b82 */ /* 0x000e620000000800 */
[----:B------:R-:W-:Y:S02]  /*02e0*/  LOP3.LUT R21, R8, 0xfffffff8, RZ, 0xc0, !PT ;  /* 0xfffffff808157812 */ /* 0x000fe400078ec0ff */
[----:B------:R-:W-:Y:S01]  /*02f0*/  IMAD.X R11, RZ, RZ, UR6, P1 ;  /* 0x00000006ff0b7e24 */ /* 0x000fe200088e06ff */
[----:B------:R-:W-:Y:S01]  /*0300*/  IADD3 R14, P1, PT, R6, UR4, RZ ;  /* 0x00000004060e7c10 */ /* 0x000fe2000ff3e0ff */
[----:B------:R-:W-:-:S04]  /*0310*/  IMAD.WIDE.U32 R12, R10, R8, RZ ;  /* 0x000000080a0c7225 */ /* 0x000fc800078e00ff */
[-C--:B------:R-:W-:Y:S02]  /*0320*/  IMAD R15, R11, R8.reuse, RZ ;  /* 0x000000080b0f7224 */ /* 0x080fe400078e02ff */
[----:B------:R-:W-:Y:S02]  /*0330*/  IMAD.X R11, RZ, RZ, UR6, P1 ;  /* 0x00000006ff0b7e24 */ /* 0x000fe400088e06ff */
[----:B------:R-:W-:Y:S02]  /*0340*/  IMAD R15, R10, R9, R15 ;  /* 0x000000090a0f7224 */ /* 0x000fe400078e020f */
[-C--:B------:R-:W-:Y:S02]  /*0350*/  IMAD R17, R11, R8.reuse, RZ ;  /* 0x000000080b117224 */ /* 0x080fe400078e02ff */
[----:B------:R-:W-:Y:S01]  /*0360*/  IMAD.WIDE.U32 R10, R14, R8, RZ ;  /* 0x000000080e0a7225 */ /* 0x000fe200078e00ff */
[----:B0-----:R-:W-:-:S03]  /*0370*/  LEA R16, P1, R12, UR12, 0x2 ;  /* 0x0000000c0c107c11 */ /* 0x001fc6000f8210ff */
[----:B------:R-:W-:Y:S01]  /*0380*/  IMAD R17, R14, R9, R17 ;  /* 0x000000090e117224 */ /* 0x000fe200078e0211 */
[----:B------:R-:W-:Y:S01]  /*0390*/  LEA R22, P2, R10, UR14, 0x2 ;  /* 0x0000000e0a167c11 */ /* 0x000fe2000f8410ff */
[----:B------:R-:W-:Y:S01]  /*03a0*/  IMAD.IADD R13, R13, 0x1, R15 ;  /* 0x000000010d0d7824 */ /* 0x000fe200078e020f */
[----:B------:R-:W-:Y:S01]  /*03b0*/  MOV R15, R21 ;  /* 0x00000015000f7202 */ /* 0x000fe20000000f00 */
[----:B------:R-:W-:Y:S01]  /*03c0*/  IMAD.IADD R11, R11, 0x1, R17 ;  /* 0x000000010b0b7824 */ /* 0x000fe200078e0211 */
[----:B------:R-:W-:Y:S01]  /*03d0*/  IADD3 R22, P3, PT, R22, 0x10, RZ ;  /* 0x0000001016167810 */ /* 0x000fe20007f7e0ff */
[----:B------:R-:W-:Y:S01]  /*03e0*/  IMAD.MOV.U32 R17, RZ, RZ, RZ ;  /* 0x000000ffff117224 */ /* 0x000fe200078e00ff */
[----:B------:R-:W-:Y:S01]  /*03f0*/  LEA.HI.X R12, R12, UR13, R13, 0x2, P1 ;  /* 0x0000000d0c0c7c11 */ /* 0x000fe200088f140d */
[----:B-1----:R-:W-:Y:S01]  /*0400*/  IMAD.MOV.U32 R14, RZ, RZ, R0 ;  /* 0x000000ffff0e7224 */ /* 0x002fe200078e0000 */
[----:B------:R-:W-:Y:S02]  /*0410*/  IADD3 R16, P1, PT, R16, 0x10, RZ ;  /* 0x0000001010107810 */ /* 0x000fe40007f3e0ff */
[----:B------:R-:W-:-:S03]  /*0420*/  LEA.HI.X R10, R10, UR15, R11, 0x2, P2 ;  /* 0x0000000f0a0a7c11 */ /* 0x000fc600090f140b */
[----:B------:R-:W-:Y:S02]  /*0430*/  IMAD.X R11, RZ, RZ, R12, P1 ;  /* 0x000000ffff0b7224 */ /* 0x000fe400008e060c */
[----:B------:R-:W-:-:S07]  /*0440*/  IMAD.X R13, RZ, RZ, R10, P3 ;  /* 0x000000ffff0d7224 */ /* 0x000fce00018e060a */
.L_x_152:
[----:B------:R-:W-:Y:S02]  /*0450*/  IMAD.MOV.U32 R10, RZ, RZ, R16 ;  /* 0x000000ffff0a7224 */ /* 0x000fe400078e0010 */
[----:B------:R-:W-:-:S03]  /*0460*/  IMAD.MOV.U32 R12, RZ, RZ, R22 ;  /* 0x000000ffff0c7224 */ /* 0x000fc600078e0016 */
        /* <DEDUP_REMOVED lines=8> */
[----:B--2---:R-:W-:-:S03]  /*04f0*/  FFMA R16, R16, R26, R17 ;  /* 0x0000001a10107223 */ /* 0x004fc60000000011 */
[----:B------:R-:W2:Y:S04]  /*0500*/  LDG.E R17, desc[UR10][R12.64] ;  /* 0x0000000a0c117981 */ /* 0x000ea8000c1e1900 */
[----:B------:R-:W2:Y:S01]  /*0510*/  LDG.E R26, desc[UR10][R10.64+0xc] ;  /* 0x00000c0a0a1a7981 */ /* 0x000ea2000c1e1900 */
[----:B---3--:R-:W-:-:S03]  /*0520*/  FFMA R27, R27, R28, R16 ;  /* 0x0000001c1b1b7223 */ /* 0x008fc60000000010 */
[----:B------:R-:W2:Y:S01]  /*0530*/  LDG.E R16, desc[UR10][R10.64] ;  /* 0x0000000a0a107981 */ /* 0x000ea2000c1e1900 */
[----:B----4-:R-:W-:-:S03]  /*0540*/  FFMA R27, R22, R25, R27 ;  /* 0x00000019161b7223 */ /* 0x010fc6000000001b */
[----:B------:R-:W3:Y:S04]  /*0550*/  LDG.E R22, desc[UR10][R10.64+0x4] ;  /* 0x0000040a0a167981 */ /* 0x000ee8000c1e1900 */
[----:B------:R-:W3:Y:S01]  /*0560*/  LDG.E R25, desc[UR10][R12.64+0x4] ;  /* 0x0000040a0c197981 */ /* 0x000ee2000c1e1900 */
[----:B-----5:R-:W-:-:S03]  /*0570*/  FFMA R29, R20, R23, R27 ;  /* 0x00000017141d7223 */ /* 0x020fc6000000001b */
[----:B------:R0:W4:Y:S04]  /*0580*/  LDG.E R20, desc[UR10][R10.64+0x8] ;  /* 0x0000080a0a147981 */ /* 0x000128000c1e1900 */
[----:B------:R-:W4:Y:S04]  /*0590*/  LDG.E R23, desc[UR10][R12.64+0x8] ;  /* 0x0000080a0c177981 */ /* 0x000f28000c1e1900 */
[----:B------:R1:W5:Y:S01]  /*05a0*/  LDG.E R27, desc[UR10][R12.64+0xc] ;  /* 0x00000c0a0c1b7981 */ /* 0x000362000c1e1900 */
[----:B------:R-:W-:-:S04]  /*05b0*/  IADD3 R15, P1, PT, R15, -0x8, RZ ;  /* 0xfffffff80f0f7810 */ /* 0x000fc80007f3e0ff */
[----:B------:R-:W-:Y:S02]  /*05c0*/  IADD3.X R14, PT, PT, R14, -0x1, RZ, P1, !PT ;  /* 0xffffffff0e0e7810 */ /* 0x000fe40000ffe4ff */
[----:B------:R-:W-:-:S04]  /*05d0*/  ISETP.NE.U32.AND P1, PT, R15, RZ, PT ;  /* 0x000000ff0f00720c */ /* 0x000fc80003f25070 */
[----:B------:R-:W-:Y:S01]  /*05e0*/  ISETP.NE.AND.EX P1, PT, R14, RZ, PT, P1 ;  /* 0x000000ff0e00720c */ /* 0x000fe20003f25310 */
[----:B--2---:R-:W-:Y:S01]  /*05f0*/  FFMA R17, R16, R17, R29 ;  /* 0x0000001110117223 */ /* 0x004fe2000000001d */
[----:B------:R-:W-:-:S03]  /*0600*/  IADD3 R16, P2, PT, R10, 0x20, RZ ;  /* 0x000000200a107810 */ /* 0x000fc60007f5e0ff */
[----:B---3--:R-:W-:Y:S01]  /*0610*/  FFMA R17, R22, R25, R17 ;  /* 0x0000001916117223 */ /* 0x008fe20000000011 */
[----:B------:R-:W-:Y:S01]  /*0620*/  IADD3 R22, P3, PT, R12, 0x20, RZ ;  /* 0x000000200c167810 */ /* 0x000fe20007f7e0ff */
[----:B0-----:R-:W-:Y:S02]  /*0630*/  IMAD.X R11, RZ, RZ, R11, P2 ;  /* 0x000000ffff0b7224 */ /* 0x001fe400010e060b */
[----:B----4-:R-:W-:Y:S02]  /*0640*/  FFMA R17, R20, R23, R17 ;  /* 0x0000001714117223 */ /* 0x010fe40000000011 */
[----:B-1----:R-:W-:Y:S02]  /*0650*/  IMAD.X R13, RZ, RZ, R13, P3 ;  /* 0x000000ffff0d7224 */ /* 0x002fe400018e060d */
[----:B-----5:R-:W-:Y:S01]  /*0660*/  FFMA R17, R26, R27, R17 ;  /* 0x0000001b1a117223 */ /* 0x020fe20000000011 */
[----:B------:R-:W-:Y:S06]  /*0670*/  @P1 BRA `(.L_x_152) ;  /* 0xfffffffc00741947 */ /* 0x000fec000383ffff */
.L_x_151:
[-C--:B------:R-:W-:Y:S02]  /*0680*/  IMAD R23, R4, R9.reuse, R3 ;  /* 0x0000000904177224 */ /* 0x080fe400078e0203 */
[----:B------:R-:W-:Y:S01]  /*0690*/  IMAD R25, R6, R9, R19 ;  /* 0x0000000906197224 */ /* 0x000fe200078e0213 */
[----:B------:R-:W-:Y:S06]  /*06a0*/  @!P0 BRA `(.L_x_150) ;  /* 0x0000000400088947 */ /* 0x000fec0003800000 */
[----:B------:R-:W-:Y:S02]  /*06b0*/  ISETP.GE.U32.AND P1, PT, R24, 0x4, PT ;  /* 0x000000041800780c */ /* 0x000fe40003f26070 */
[----:B------:R-:W-:Y:S02]  /*06c0*/  LOP3.LUT R26, R8, 0x3, RZ, 0xc0, !PT ;  /* 0x00000003081a7812 */ /* 0x000fe400078ec0ff */
[----:B------:R-:W-:Y:S02]  /*06d0*/  ISETP.GE.U32.AND.EX P1, PT, RZ, RZ, PT, P1 ;  /* 0x000000ffff00720c */ /* 0x000fe40003f26110 */
[----:B------:R-:W-:-:S04]  /*06e0*/  ISETP.NE.U32.AND P0, PT, R26, RZ, PT ;  /* 0x000000ff1a00720c */ /* 0x000fc80003f05070 */
[----:B------:R-:W-:-:S07]  /*06f0*/  ISETP.NE.AND.EX P0, PT, RZ, RZ, PT, P0 ;  /* 0x000000ffff00720c */ /* 0x000fce0003f05300 */
[----:B------:R-:W-:Y:S06]  /*0700*/  @!P1 BRA `(.L_x_153) ;  /* 0x00000000005c9947 */ /* 0x000fec0003800000 */
[----:B------:R-:W0:Y:S01]  /*0710*/  LDCU.128 UR4, c[0x0][0x380] ;  /* 0x00007000ff0477ac */ /* 0x000e220008000c00 */
[C---:B------:R-:W-:Y:S02]  /*0720*/  IADD3 R11, P1, PT, R21.reuse, R2, RZ ;  /* 0x00000002150b7210 */ /* 0x040fe40007f3e0ff */
[----:B------:R-:W-:-:S03]  /*0730*/  IADD3 R9, P2, PT, R21, R18, RZ ;  /* 0x0000001215097210 */ /* 0x000fc60007f5e0ff */
[C---:B------:R-:W-:Y:S02]  /*0740*/  IMAD.X R16, R0.reuse, 0x1, R23, P1 ;  /* 0x0000000100107824 */ /* 0x040fe400008e0617 */
[----:B------:R-:W-:Y:S01]  /*0750*/  IMAD.X R14, R0, 0x1, R25, P2 ;  /* 0x00000001000e7824 */ /* 0x000fe200010e0619 */
[----:B0-----:R-:W-:Y:S02]  /*0760*/  LEA R12, P3, R11, UR4, 0x2 ;  /* 0x000000040b0c7c11 */ /* 0x001fe4000f8610ff */
[----:B------:R-:W-:Y:S02]  /*0770*/  LEA R10, P4, R9, UR6, 0x2 ;  /* 0x00000006090a7c11 */ /* 0x000fe4000f8810ff */
[----:B------:R-:W-:Y:S02]  /*0780*/  LEA.HI.X R13, R11, UR5, R16, 0x2, P3 ;  /* 0x000000050b0d7c11 */ /* 0x000fe400098f1410 */
[----:B------:R-:W-:-:S03]  /*0790*/  LEA.HI.X R11, R9, UR7, R14, 0x2, P4 ;  /* 0x00000007090b7c11 */ /* 0x000fc6000a0f140e */
        /* <DEDUP_REMOVED lines=8> */
[----:B------:R-:W-:-:S04]  /*0820*/  IADD3 R21, P1, PT, R21, 0x4, RZ ;  /* 0x0000000415157810 */ /* 0x000fc80007f3e0ff */
[----:B------:R-:W-:Y:S01]  /*0830*/  IADD3.X R0, PT, PT, RZ, R0, RZ, P1, !PT ;  /* 0x00000000ff007210 */ /* 0x000fe20000ffe4ff */
[----:B--2---:R-:W-:-:S04]  /*0840*/  FFMA R9, R14, R9, R17 ;  /* 0x000000090e097223 */ /* 0x004fc80000000011 */
[----:B---3--:R-:W-:-:S04]  /*0850*/  FFMA R9, R16, R15, R9 ;  /* 0x0000000f10097223 */ /* 0x008fc80000000009 */
[----:B----4-:R-:W-:-:S04]  /*0860*/  FFMA R9, R20, R22, R9 ;  /* 0x0000001614097223 */ /* 0x010fc80000000009 */
[----:B-----5:R-:W-:-:S07]  /*0870*/  FFMA R17, R24, R27, R9 ;  /* 0x0000001b18117223 */ /* 0x020fce0000000009 */
.L_x_153:
[----:B------:R-:W-:Y:S05]  /*0880*/  @!P0 BRA `(.L_x_150) ;  /* 0x0000000000908947 */ /* 0x000fea0003800000 */
[----:B------:R-:W-:Y:S01]  /*0890*/  ISETP.NE.U32.AND P0, PT, R26, 0x1, PT ;  /* 0x000000011a00780c */ /* 0x000fe20003f05070 */
[----:B------:R-:W0:Y:S01]  /*08a0*/  LDC.64 R10, c[0x0][0x388] ;  /* 0x0000e200ff0a7b82 */ /* 0x000e220000000a00 */
[----:B------:R-:W-:Y:S02]  /*08b0*/  LOP3.LUT R3, R8, 0x1, RZ, 0xc0, !PT ;  /* 0x0000000108037812 */ /* 0x000fe400078ec0ff */
[----:B------:R-:W-:Y:S02]  /*08c0*/  ISETP.NE.AND.EX P0, PT, RZ, RZ, PT, P0 ;  /* 0x000000ffff00720c */ /* 0x000fe40003f05300 */
[----:B------:R-:W-:-:S03]  /*08d0*/  ISETP.NE.U32.AND P1, PT, R3, 0x1, PT ;  /* 0x000000010300780c */ /* 0x000fc60003f25070 */
[----:B------:R-:W1:Y:S01]  /*08e0*/  LDC.64 R8, c[0x0][0x380] ;  /* 0x0000e000ff087b82 */ /* 0x000e620000000a00 */
[----:B------:R-:W-:-:S07]  /*08f0*/  ISETP.NE.U32.AND.EX P1, PT, RZ, RZ, PT, P1 ;  /* 0x000000ffff00720c */ /* 0x000fce0003f25110 */
[----:B------:R-:W2:Y:S01]  /*0900*/  LDC.64 R12, c[0x0][0x388] ;  /* 0x0000e200ff0c7b82 */ /* 0x000ea20000000a00 */
[C---:B------:R-:W-:Y:S02]  /*0910*/  @P0 IADD3 R19, P3, PT, R21.reuse, R2, RZ ;  /* 0x0000000215130210 */ /* 0x040fe40007f7e0ff */
[CC--:B------:R-:W-:Y:S02]  /*0920*/  @P0 IADD3 R3, P5, PT, R21.reuse, R18.reuse, RZ ;  /* 0x0000001215030210 */ /* 0x0c0fe40007fbe0ff */
[----:B------:R-:W-:Y:S01]  /*0930*/  @P0 IADD3 R21, P4, PT, R21, 0x2, RZ ;  /* 0x0000000215150810 */ /* 0x000fe20007f9e0ff */
[C---:B------:R-:W-:Y:S02]  /*0940*/  @P0 IMAD.X R20, R0.reuse, 0x1, R23, P3 ;  /* 0x0000000100140824 */ /* 0x040fe400018e0617 */
[----:B------:R-:W3:Y:S01]  /*0950*/  LDC.64 R14, c[0x0][0x380] ;  /* 0x0000e000ff0e7b82 */ /* 0x000ee20000000a00 */
[----:B------:R-:W-:Y:S01]  /*0960*/  @!P1 IADD3 R18, P2, PT, R21, R18, RZ ;  /* 0x0000001215129210 */ /* 0x000fe20007f5e0ff */
[----:B------:R-:W-:Y:S01]  /*0970*/  @P0 IMAD.X R16, R0, 0x1, R25, P5 ;  /* 0x0000000100100824 */ /* 0x000fe200028e0619 */
[----:B0-----:R-:W-:Y:S01]  /*0980*/  @P0 LEA R10, P5, R3, R10, 0x2 ;  /* 0x0000000a030a0211 */ /* 0x001fe200078a10ff */
[----:B------:R-:W-:Y:S01]  /*0990*/  @P0 IMAD.X R0, RZ, RZ, R0, P4 ;  /* 0x000000ffff000224 */ /* 0x000fe200020e0600 */
[----:B------:R-:W-:-:S02]  /*09a0*/  @!P1 IADD3 R2, P4, PT, R21, R2, RZ ;  /* 0x0000000215029210 */ /* 0x000fc40007f9e0ff */
[----:B------:R-:W-:Y:S01]  /*09b0*/  @P0 LEA.HI.X R11, R3, R11, R16, 0x2, P5 ;  /* 0x0000000b030b0211 */ /* 0x000fe200028f1410 */
[C---:B------:R-:W-:Y:S01]  /*09c0*/  @!P1 IMAD.X R25, R0.reuse, 0x1, R25, P2 ;  /* 0x0000000100199824 */ /* 0x040fe200010e0619 */
[C---:B-1----:R-:W-:Y:S01]  /*09d0*/  @P0 LEA R8, P3, R19.reuse, R8, 0x2 ;  /* 0x0000000813080211 */ /* 0x042fe200078610ff */
[----:B------:R-:W-:Y:S02]  /*09e0*/  @!P1 IMAD.X R0, R0, 0x1, R23, P4 ;  /* 0x0000000100009824 */ /* 0x000fe400020e0617 */
[----:B------:R-:W4:Y:S01]  /*09f0*/  @P0 LDG.E R3, desc[UR10][R10.64] ;  /* 0x0000000a0a030981 */ /* 0x000f22000c1e1900 */
[----:B------:R-:W-:Y:S02]  /*0a00*/  @P0 LEA.HI.X R9, R19, R9, R20, 0x2, P3 ;  /* 0x0000000913090211 */ /* 0x000fe400018f1414 */
[----:B--2---:R-:W-:-:S03]  /*0a10*/  @!P1 LEA R12, P2, R18, R12, 0x2 ;  /* 0x0000000c120c9211 */ /* 0x004fc600078410ff */
[----:B------:R-:W4:Y:S01]  /*0a20*/  @P0 LDG.E R16, desc[UR10][R8.64] ;  /* 0x0000000a08100981 */ /* 0x000f22000c1e1900 */
[----:B------:R-:W-:Y:S02]  /*0a30*/  @!P1 LEA.HI.X R13, R18, R13, R25, 0x2, P2 ;  /* 0x0000000d120d9211 */ /* 0x000fe400010f1419 */
[----:B---3--:R-:W-:-:S03]  /*0a40*/  @!P1 LEA R14, P2, R2, R14, 0x2 ;  /* 0x0000000e020e9211 */ /* 0x008fc600078410ff */
[----:B------:R-:W2:Y:S01]  /*0a50*/  @!P1 LDG.E R12, desc[UR10][R12.64] ;  /* 0x0000000a0c0c9981 */ /* 0x000ea2000c1e1900 */
[----:B------:R-:W-:-:S03]  /*0a60*/  @!P1 LEA.HI.X R15, R2, R15, R0, 0x2, P2 ;  /* 0x0000000f020f9211 */ /* 0x000fc600010f1400 */
[----:B------:R-:W3:Y:S04]  /*0a70*/  @P0 LDG.E R0, desc[UR10][R8.64+0x4] ;  /* 0x0000040a08000981 */ /* 0x000ee8000c1e1900 */
[----:B------:R-:W3:Y:S04]  /*0a80*/  @P0 LDG.E R2, desc[UR10][R10.64+0x4] ;  /* 0x0000040a0a020981 */ /* 0x000ee8000c1e1900 */
[----:B------:R-:W2:Y:S01]  /*0a90*/  @!P1 LDG.E R14, desc[UR10][R14.64] ;  /* 0x0000000a0e0e9981 */ /* 0x000ea2000c1e1900 */
[----:B----4-:R-:W-:-:S04]  /*0aa0*/  @P0 FFMA R3, R16, R3, R17 ;  /* 0x0000000310030223 */ /* 0x010fc80000000011 */
[----:B---3--:R-:W-:-:S04]  /*0ab0*/  @P0 FFMA R17, R0, R2, R3 ;  /* 0x0000000200110223 */ /* 0x008fc80000000003 */
[----:B--2---:R-:W-:-:S07]  /*0ac0*/  @!P1 FFMA R17, R14, R12, R17 ;  /* 0x0000000c0e119223 */ /* 0x004fce0000000011 */
.L_x_150:
[----:B------:R-:W0:Y:S02]  /*0ad0*/  LDCU.64 UR4, c[0x0][0x3a8] ;  /* 0x00007500ff0477ac */ /* 0x000e240008000a00 */
[----:B0-----:R-:W0:Y:S02]  /*0ae0*/  I2F.U64 R0, UR4 ;  /* 0x0000000400007d12 */ /* 0x001e240008301000 */
[----:B0-----:R-:W-:-:S06]  /*0af0*/  VIADD R2, R0, 0xf3000000 ;  /* 0xf300000000027836 */ /* 0x001fcc0000000000 */
[----:B------:R0:W1:Y:S01]  /*0b00*/  MUFU.RSQ R3, R0 ;  /* 0x0000000000037308 */ /* 0x0000620000001400 */
[----:B------:R-:W-:-:S13]  /*0b10*/  ISETP.GT.U32.AND P0, PT, R2, 0x727fffff, PT ;  /* 0x727fffff0200780c */ /* 0x000fda0003f04070 */
[----:B0-----:R-:W-:Y:S05]  /*0b20*/  @!P0 BRA `(.L_x_154) ;  /* 0x0000000000108947 */ /* 0x001fea0003800000 */
[----:B------:R-:W-:-:S07]  /*0b30*/  MOV R8, 0xb50 ;  /* 0x00000b5000087802 */ /* 0x000fce0000000f00 */
[----:B-1----:R-:W-:Y:S05]  /*0b40*/  CALL.REL.NOINC `($__internal_3_$__cuda_sm20_sqrt_rn_f32_slowpath) ;  /* 0x0000000000887944 */ /* 0x002fea0003c00000 */
[----:B------:R-:W-:Y:S01]  /*0b50*/  IMAD.MOV.U32 R3, RZ, RZ, R0 ;  /* 0x000000ffff037224 */ /* 0x000fe200078e0000 */
[----:B------:R-:W-:Y:S06]  /*0b60*/  BRA `(.L_x_155) ;  /* 0x0000000000107947 */ /* 0x000fec0003800000 */
.L_x_154:
[----:B-1----:R-:W-:Y:S01]  /*0b70*/  FMUL.FTZ R9, R0, R3 ;  /* 0x0000000300097220 */ /* 0x002fe20000410000 */
[----:B------:R-:W-:-:S03]  /*0b80*/  FMUL.FTZ R3, R3, 0.5 ;  /* 0x3f00000003037820 */ /* 0x000fc60000410000 */
[----:B------:R-:W-:-:S04]  /*0b90*/  FFMA R0, -R9, R9, R0 ;  /* 0x0000000909007223 */ /* 0x000fc80000000100 */
[----:B------:R-:W-:-:S07]  /*0ba0*/  FFMA R3, R0, R3, R9 ;  /* 0x0000000300037223 */ /* 0x000fce0000000009 */
.L_x_155:
[----:B------:R-:W0:Y:S01]  /*0bb0*/  MUFU.RCP R0, R3 ;  /* 0x0000000300007308 */ /* 0x000e220000001000 */
[----:B------:R-:W-:Y:S07]  /*0bc0*/  BSSY.RECONVERGENT B0, `(.L_x_156) ;  /* 0x000000c000007945 */ /* 0x000fee0003800200 */
[----:B------:R-:W1:Y:S01]  /*0bd0*/  FCHK P0, R17, R3 ;  /* 0x0000000311007302 */ /* 0x000e620000000000 */
[----:B0-----:R-:W-:-:S04]  /*0be0*/  FFMA R9, R0, -R3, 1 ;  /* 0x3f80000000097423 */ /* 0x001fc80000000803 */
[----:B------:R-:W-:-:S04]  /*0bf0*/  FFMA R0, R0, R9, R0 ;  /* 0x0000000900007223 */ /* 0x000fc80000000000 */
[----:B------:R-:W-:-:S04]  /*0c00*/  FFMA R2, R0, R17, RZ ;  /* 0x0000001100027223 */ /* 0x000fc800000000ff */
[----:B------:R-:W-:-:S04]  /*0c10*/  FFMA R9, R2, -R3, R17 ;  /* 0x8000000302097223 */ /* 0x000fc80000000011 */
[----:B------:R-:W-:Y:S01]  /*0c20*/  FFMA R9, R0, R9, R2 ;  /* 0x0000000900097223 */ /* 0x000fe20000000002 */
[----:B-1----:R-:W-:Y:S06]  /*0c30*/  @!P0 BRA `(.L_x_157) ;  /* 0x0000000000108947 */ /* 0x002fec0003800000 */
[----:B------:R-:W-:Y:S01]  /*0c40*/  IMAD.MOV.U32 R0, RZ, RZ, R17 ;  /* 0x000000ffff007224 */ /* 0x000fe200078e0011 */
[----:B------:R-:W-:-:S07]  /*0c50*/  MOV R2, 0xc70 ;  /* 0x00000c7000027802 */ /* 0x000fce0000000f00 */
[----:B------:R-:W-:Y:S05]  /*0c60*/  CALL.REL.NOINC `($__internal_4_$__cuda_sm3x_div_rn_noftz_f32_slowpath) ;  /* 0x0000000000a07944 */ /* 0x000fea0003c00000 */
[----:B------:R-:W-:-:S07]  /*0c70*/  MOV R9, R0 ;  /* 0x0000000000097202 */ /* 0x000fce0000000f00 */
.L_x_157:
[----:B------:R-:W-:Y:S05]  /*0c80*/  BSYNC.RECONVERGENT B0 ;  /* 0x0000000000007941 */ /* 0x000fea0003800200 */
.L_x_156:
[----:B------:R-:W0:Y:S01]  /*0c90*/  LDC.64 R10, c[0x0][0x3a0] ;  /* 0x0000e800ff0a7b82 */ /* 0x000e220000000a00 */
[----:B------:R-:W-:Y:S01]  /*0ca0*/  IMAD.MOV.U32 R5, RZ, RZ, RZ ;  /* 0x000000ffff057224 */ /* 0x000fe200078e00ff */
[----:B------:R-:W1:Y:S01]  /*0cb0*/  LDCU.64 UR4, c[0x0][0x390] ;  /* 0x00007200ff0477ac */ /* 0x000e620008000a00 */
[----:B------:R-:W-:Y:S02]  /*0cc0*/  IMAD.MOV.U32 R7, RZ, RZ, RZ ;  /* 0x000000ffff077224 */ /* 0x000fe400078e00ff */
[----:B0-----:R-:W-:-:S04]  /*0cd0*/  IMAD.WIDE.U32 R4, R10, UR8, R4 ;  /* 0x000000080a047c25 */ /* 0x001fc8000f8e0004 */
[----:B------:R-:W-:Y:S02]  /*0ce0*/  IMAD R3, R11, UR8, R5 ;  /* 0x000000080b037c24 */ /* 0x000fe4000f8e0205 */
[----:B------:R-:W-:-:S04]  /*0cf0*/  IMAD.WIDE.U32 R6, R4, R10, R6 ;  /* 0x0000000a04067225 */ /* 0x000fc800078e0006 */
[----:B------:R-:W-:Y:S01]  /*0d00*/  IMAD R3, R3, R10, RZ ;  /* 0x0000000a03037224 */ /* 0x000fe200078e02ff */
[----:B-1----:R-:W-:-:S03]  /*0d10*/  LEA R2, P0, R6, UR4, 0x2 ;  /* 0x0000000406027c11 */ /* 0x002fc6000f8010ff */
[----:B------:R-:W-:-:S04]  /*0d20*/  IMAD R3, R4, R11, R3 ;  /* 0x0000000b04037224 */ /* 0x000fc800078e0203 */
[----:B------:R-:W-:-:S05]  /*0d30*/  IMAD.IADD R3, R7, 0x1, R3 ;  /* 0x0000000107037824 */ /* 0x000fca00078e0203 */
[----:B------:R-:W-:-:S05]  /*0d40*/  LEA.HI.X R3, R6, UR5, R3, 0x2, P0 ;  /* 0x0000000506037c11 */ /* 0x000fca00080f1403 */
[----:B------:R-:W-:Y:S01]  /*0d50*/  STG.E desc[UR10][R2.64], R9 ;  /* 0x0000000902007986 */ /* 0x000fe2000c10190a */
[----:B------:R-:W-:Y:S05]  /*0d60*/  EXIT ;  /* 0x000000000000794d */ /* 0x000fea0003800000 */
        .weak           $__internal_3_$__cuda_sm20_sqrt_rn_f32_slowpath
        .type           $__internal_3_$__cuda_sm20_sqrt_rn_f32_slowpath,@function
        .size           $__internal_3_$__cuda_sm20_sqrt_rn_f32_slowpath,($__internal_4_$__cuda_sm3x_div_rn_noftz_f32_slowpath - $__internal_3_$__cuda_sm20_sqrt_rn_f32_slowpath)
$__internal_3_$__cuda_sm20_sqrt_rn_f32_slowpath:
[----:B------:R-:W-:-:S13]  /*0d70*/  LOP3.LUT P0, RZ, R0, 0x7fffffff, RZ, 0xc0, !PT ;  /* 0x7fffffff00ff7812 */ /* 0x000fda000780c0ff */
[----:B------:R-:W-:Y:S01]  /*0d80*/  @!P0 IMAD.MOV.U32 R2, RZ, RZ, R0 ;  /* 0x000000ffff028224 */ /* 0x000fe200078e0000 */
[----:B------:R-:W-:Y:S06]  /*0d90*/  @!P0 BRA `(.L_x_158) ;  /* 0x0000000000448947 */ /* 0x000fec0003800000 */
[----:B------:R-:W-:-:S13]  /*0da0*/  FSETP.GEU.FTZ.AND P0, PT, R0, RZ, PT ;  /* 0x000000ff0000720b */ /* 0x000fda0003f1e000 */
[----:B------:R-:W-:Y:S01]  /*0db0*/  @!P0 IMAD.MOV.U32 R2, RZ, RZ, 0x7fffffff ;  /* 0x7fffffffff028424 */ /* 0x000fe200078e00ff */
[----:B------:R-:W-:Y:S06]  /*0dc0*/  @!P0 BRA `(.L_x_158) ;  /* 0x0000000000388947 */ /* 0x000fec0003800000 */
[----:B------:R-:W-:-:S13]  /*0dd0*/  FSETP.GTU.FTZ.AND P0, PT, |R0|, +INF , PT ;  /* 0x7f8000000000780b */ /* 0x000fda0003f1c200 */
[----:B------:R-:W-:Y:S01]  /*0de0*/  @P0 FADD.FTZ R2, R0, 1 ;  /* 0x3f80000000020421 */ /* 0x000fe20000010000 */
[----:B------:R-:W-:Y:S06]  /*0df0*/  @P0 BRA `(.L_x_158) ;  /* 0x00000000002c0947 */ /* 0x000fec0003800000 */
[----:B------:R-:W-:-:S13]  /*0e00*/  FSETP.NEU.FTZ.AND P0, PT, |R0|, +INF , PT ;  /* 0x7f8000000000780b */ /* 0x000fda0003f1d200 */
[----:B------:R-:W-:Y:S01]  /*0e10*/  @!P0 IMAD.MOV.U32 R2, RZ, RZ, R0 ;  /* 0x000000ffff028224 */ /* 0x000fe200078e0000 */
[----:B------:R-:W-:Y:S06]  /*0e20*/  @!P0 BRA `(.L_x_158) ;  /* 0x0000000000208947 */ /* 0x000fec0003800000 */
[----:B------:R-:W-:-:S04]  /*0e30*/  FFMA R0, R0, 1.84467440737095516160e+19, RZ ;  /* 0x5f80000000007823 */ /* 0x000fc800000000ff */
[----:B------:R-:W0:Y:S02]  /*0e40*/  MUFU.RSQ R3, R0 ;  /* 0x0000000000037308 */ /* 0x000e240000001400 */
[----:B0-----:R-:W-:Y:S01]  /*0e50*/  FMUL.FTZ R9, R0, R3 ;  /* 0x0000000300097220 */ /* 0x001fe20000410000 */
[----:B------:R-:W-:-:S03]  /*0e60*/  FMUL.FTZ R3, R3, 0.5 ;  /* 0x3f00000003037820 */ /* 0x000fc60000410000 */
[----:B------:R-:W-:-:S04]  /*0e70*/  FADD.FTZ R2, -R9, -RZ ;  /* 0x800000ff09027221 */ /* 0x000fc80000010100 */
[----:B------:R-:W-:-:S04]  /*0e80*/  FFMA R2, R9, R2, R0 ;  /* 0x0000000209027223 */ /* 0x000fc80000000000 */
[----:B------:R-:W-:-:S04]  /*0e90*/  FFMA R2, R2, R3, R9 ;  /* 0x0000000302027223 */ /* 0x000fc80000000009 */
[----:B------:R-:W-:-:S07]  /*0ea0*/  FMUL.FTZ R2, R2, 2.3283064365386962891e-10 ;  /* 0x2f80000002027820 */ /* 0x000fce0000410000 */
.L_x_158:
[----:B------:R-:W-:Y:S02]  /*0eb0*/  HFMA2 R3, -RZ, RZ, 0, 0 ;  /* 0x00000000ff037431 */ /* 0x000fe400000001ff */
[----:B------:R-:W-:Y:S02]  /*0ec0*/  IMAD.MOV.U32 R0, RZ, RZ, R2 ;  /* 0x000000ffff007224 */ /* 0x000fe400078e0002 */
[----:B------:R-:W-:-:S04]  /*0ed0*/  IMAD.MOV.U32 R2, RZ, RZ, R8 ;  /* 0x000000ffff027224 */ /* 0x000fc800078e0008 */
[----:B------:R-:W-:Y:S05]  /*0ee0*/  RET.REL.NODEC R2 `(_Z18attentionQKTKernelPKfS0_Pfmmm) ;  /* 0xfffffff002447950 */ /* 0x000fea0003c3ffff */
        .weak           $__internal_4_$__cuda_sm3x_div_rn_noftz_f32_slowpath
        .type           $__internal_4_$__cuda_sm3x_div_rn_noftz_f32_slowpath,@function
        .size           $__internal_4_$__cuda_sm3x_div_rn_noftz_f32_slowpath,(.L_x_175 - $__internal_4_$__cuda_sm3x_div_rn_noftz_f32_slowpath)
$__internal_4_$__cuda_sm3x_div_rn_noftz_f32_slowpath:
[----:B------:R-:W-:Y:S01]  /*0ef0*/  SHF.R.U32.HI R9, RZ, 0x17, R3 ;  /* 0x00000017ff097819 */ /* 0x000fe20000011603 */
[----:B------:R-:W-:Y:S01]  /*0f00*/  BSSY.RECONVERGENT B1, `(.L_x_159) ;  /* 0x0000062000017945 */ /* 0x000fe20003800200 */
[----:B------:R-:W-:Y:S02]  /*0f10*/  SHF.R.U32.HI R8, RZ, 0x17, R0 ;  /* 0x00000017ff087819 */ /* 0x000fe40000011600 */
[----:B------:R-:W-:Y:S02]  /*0f20*/  LOP3.LUT R14, R9, 0xff, RZ, 0xc0, !PT ;  /* 0x000000ff090e7812 */ /* 0x000fe400078ec0ff */
[----:B------:R-:W-:-:S03]  /*0f30*/  LOP3.LUT R12, R8, 0xff, RZ, 0xc0, !PT ;  /* 0x000000ff080c7812 */ /* 0x000fc600078ec0ff */
[----:B------:R-:W-:Y:S02]  /*0f40*/  VIADD R10, R14, 0xffffffff ;  /* 0xffffffff0e0a7836 */ /* 0x000fe40000000000 */
[----:B------:R-:W-:-:S03]  /*0f50*/  VIADD R9, R12, 0xffffffff ;  /* 0xffffffff0c097836 */ /* 0x000fc60000000000 */
[----:B------:R-:W-:-:S04]  /*0f60*/  ISETP.GT.U32.AND P0, PT, R10, 0xfd, PT ;  /* 0x000000fd0a00780c */ /* 0x000fc80003f04070 */
        /* <DEDUP_REMOVED lines=21> */
[----:B------:R-:W-:Y:S02]  /*10c0*/  @P0 IMAD.MOV.U32 R8, RZ, RZ, RZ ;  /* 0x000000ffff080224 */ /* 0x000fe400078e00ff */
[----:B------:R-:W-:Y:S01]  /*10d0*/  @!P0 FFMA R0, R0, 1.84467440737095516160e+19, RZ ;  /* 0x5f80000000008823 */ /* 0x000fe200000000ff */
[----:B------:R-:W-:Y:S02]  /*10e0*/  @!P0 IMAD.MOV.U32 R8, RZ, RZ, -0x40 ;  /* 0xffffffc0ff088424 */ /* 0x000fe400078e00ff */
[----:B------:R-:W-:Y:S02]  /*10f0*/  @!P1 FFMA R3, R3, 1.84467440737095516160e+19, RZ ;  /* 0x5f80000003039823 */ /* 0x000fe400000000ff */
[----:B------:R-:W-:-:S07]  /*1100*/  @!P1 VIADD R8, R8, 0x40 ;  /* 0x0000004008089836 */ /* 0x000fce0000000000 */
.L_x_160:
[----:B------:R-:W-:Y:S01]  /*1110*/  LEA R10, R14, 0xc0800000, 0x17 ;  /* 0xc08000000e0a7811 */ /* 0x000fe200078eb8ff */
[----:B------:R-:W-:Y:S04]  /*1120*/  BSSY.RECONVERGENT B2, `(.L_x_165) ;  /* 0x0000036000027945 */ /* 0x000fe80003800200 */
[----:B------:R-:W-:Y:S02]  /*1130*/  IMAD.IADD R10, R3, 0x1, -R10 ;  /* 0x00000001030a7824 */ /* 0x000fe400078e0a0a */
[----:B------:R-:W-:Y:S02]  /*1140*/  VIADD R3, R12, 0xffffff81 ;  /* 0xffffff810c037836 */ /* 0x000fe40000000000 */
        /* <DEDUP_REMOVED lines=13> */
[----:B------:R-:W-:-:S05]  /*1220*/  LOP3.LUT R3, R3, 0xff, RZ, 0xc0, !PT ;  /* 0x000000ff03037812 */ /* 0x000fca00078ec0ff */
[----:B------:R-:W-:-:S04]  /*1230*/  IMAD.IADD R11, R3, 0x1, R9 ;  /* 0x00000001030b7824 */ /* 0x000fc800078e0209 */
[----:B------:R-:W-:-:S05]  /*1240*/  VIADD R3, R11, 0xffffffff ;  /* 0xffffffff0b037836 */ /* 0x000fca0000000000 */
        /* <DEDUP_REMOVED lines=10> */
[C---:B------:R-:W-:Y:S02]  /*12f0*/  VIADD R10, R11.reuse, 0x20 ;  /* 0x000000200b0a7836 */ /* 0x040fe40000000000 */
[CCC-:B------:R-:W-:Y:S01]  /*1300*/  FFMA.RM R8, R16.reuse, R12.reuse, R13.reuse ;  /* 0x0000000c10087223 */ /* 0x1c0fe2000000400d */
[----:B------:R-:W-:Y:S02]  /*1310*/  ISETP.NE.AND P2, PT, R11, RZ, PT ;  /* 0x000000ff0b00720c */ /* 0x000fe40003f45270 */
[----:B------:R-:W-:Y:S01]  /*1320*/  LOP3.LUT R9, R3, 0x7fffff, RZ, 0xc0, !PT ;  /* 0x007fffff03097812 */ /* 0x000fe200078ec0ff */
[----:B------:R-:W-:Y:S01]  /*1330*/  FFMA.RP R3, R16, R12, R13 ;  /* 0x0000000c10037223 */ /* 0x000fe2000000800d */
[----:B------:R-:W-:Y:S01]  /*1340*/  ISETP.NE.AND P1, PT, R11, RZ, PT ;  /* 0x000000ff0b00720c */ /* 0x000fe20003f25270 */
[----:B------:R-:W-:Y:S01]  /*1350*/  IMAD.MOV R11, RZ, RZ, -R11 ;  /* 0x000000ffff0b7224 */ /* 0x000fe200078e0a0b */
[----:B------:R-:W-:-:S02]  /*1360*/  LOP3.LUT R9, R9, 0x800000, RZ, 0xfc, !PT ;  /* 0x0080000009097812 */ /* 0x000fc400078efcff */
[----:B------:R-:W-:Y:S02]  /*1370*/  FSETP.NEU.FTZ.AND P0, PT, R3, R8, PT ;  /* 0x000000080300720b */ /* 0x000fe40003f1d000 */
[----:B------:R-:W-:Y:S02]  /*1380*/  SHF.L.U32 R10, R9, R10, RZ ;  /* 0x0000000a090a7219 */ /* 0x000fe400000006ff */
[----:B------:R-:W-:Y:S02]  /*1390*/  SEL R8, R11, RZ, P2 ;  /* 0x000000ff0b087207 */ /* 0x000fe40001000000 */
[----:B------:R-:W-:Y:S02]  /*13a0*/  ISETP.NE.AND P1, PT, R10, RZ, P1 ;  /* 0x000000ff0a00720c */ /* 0x000fe40000f25270 */
[----:B------:R-:W-:Y:S02]  /*13b0*/  SHF.R.U32.HI R8, RZ, R8, R9 ;  /* 0x00000008ff087219 */ /* 0x000fe40000011609 */
[----:B------:R-:W-:-:S02]  /*13c0*/  PLOP3.LUT P0, PT, P0, P1, PT, 0xf8, 0x8f ;  /* 0x00000000008f781c */ /* 0x000fc40000703f70 */
[----:B------:R-:W-:Y:S02]  /*13d0*/  SHF.R.U32.HI R10, RZ, 0x1, R8 ;  /* 0x00000001ff0a7819 */ /* 0x000fe40000011608 */
[----:B------:R-:W-:-:S04]  /*13e0*/  SEL R3, RZ, 0x1, !P0 ;  /* 0x00000001ff037807 */ /* 0x000fc80004000000 */
[----:B------:R-:W-:-:S04]  /*13f0*/  LOP3.LUT R3, R3, 0x1, R10, 0xf8, !PT ;  /* 0x0000000103037812 */ /* 0x000fc800078ef80a */
[----:B------:R-:W-:-:S05]  /*1400*/  LOP3.LUT R3, R3, R8, RZ, 0xc0, !PT ;  /* 0x0000000803037212 */ /* 0x000fca00078ec0ff */
[----:B------:R-:W-:-:S05]  /*1410*/  IMAD.IADD R3, R10, 0x1, R3 ;  /* 0x000000010a037824 */ /* 0x000fca00078e0203 */
[----:B------:R-:W-:Y:S01]  /*1420*/  LOP3.LUT R0, R3, R0, RZ, 0xfc, !PT ;  /* 0x0000000003007212 */ /* 0x000fe200078efcff */
[----:B------:R-:W-:Y:S06]  /*1430*/  BRA `(.L_x_168) ;  /* 0x0000000000107947 */ /* 0x000fec0003800000 */
.L_x_167:
[----:B------:R-:W-:-:S04]  /*1440*/  LOP3.LUT R0, R0, 0x80000000, RZ, 0xc0, !PT ;  /* 0x8000000000007812 */ /* 0x000fc800078ec0ff */
[----:B------:R-:W-:Y:S01]  /*1450*/  LOP3.LUT R0, R0, 0x7f800000, RZ, 0xfc, !PT ;  /* 0x7f80000000007812 */ /* 0x000fe200078efcff */
[----:B------:R-:W-:Y:S06]  /*1460*/  BRA `(.L_x_168) ;  /* 0x0000000000047947 */ /* 0x000fec0003800000 */
.L_x_166:
[----:B------:R-:W-:-:S07]  /*1470*/  IMAD R0, R9, 0x800000, R0 ;  /* 0x0080000009007824 */ /* 0x000fce00078e0200 */
.L_x_168:
[----:B------:R-:W-:Y:S05]  /*1480*/  BSYNC.RECONVERGENT B2 ;  /* 0x0000000000027941 */ /* 0x000fea0003800200 */
.L_x_165:
[----:B------:R-:W-:Y:S05]  /*1490*/  BRA `(.L_x_169) ;  /* 0x0000000000207947 */ /* 0x000fea0003800000 */
.L_x_164:
[----:B------:R-:W-:-:S04]  /*14a0*/  LOP3.LUT R0, R3, 0x80000000, R0, 0x48, !PT ;  /* 0x8000000003007812 */ /* 0x000fc800078e4800 */
[----:B------:R-:W-:Y:S01]  /*14b0*/  LOP3.LUT R0, R0, 0x7f800000, RZ, 0xfc, !PT ;  /* 0x7f80000000007812 */ /* 0x000fe200078efcff */
[----:B------:R-:W-:Y:S06]  /*14c0*/  BRA `(.L_x_169) ;  /* 0x0000000000147947 */ /* 0x000fec0003800000 */
.L_x_163:
[----:B------:R-:W-:Y:S01]  /*14d0*/  LOP3.LUT R0, R3, 0x80000000, R0, 0x48, !PT ;  /* 0x8000000003007812 */ /* 0x000fe200078e4800 */
[----:B------:R-:W-:Y:S06]  /*14e0*/  BRA `(.L_x_169) ;  /* 0x00000000000c7947 */ /* 0x000fec0003800000 */
.L_x_162:
[----:B------:R-:W0:Y:S01]  /*14f0*/  MUFU.RSQ R0, -QNAN ;  /* 0xffc0000000007908 */ /* 0x000e220000001400 */
[----:B------:R-:W-:Y:S05]  /*1500*/  BRA `(.L_x_169) ;  /* 0x0000000000047947 */ /* 0x000fea0003800000 */
.L_x_161:
[----:B------:R-:W-:-:S07]  /*1510*/  FADD.FTZ R0, R0, R3 ;  /* 0x0000000300007221 */ /* 0x000fce0000010000 */
.L_x_169:
[----:B------:R-:W-:Y:S05]  /*1520*/  BSYNC.RECONVERGENT B1 ;  /* 0x0000000000017941 */ /* 0x000fea0003800200 */
.L_x_159:
[----:B------:R-:W-:-:S04]  /*1530*/  IMAD.MOV.U32 R3, RZ, RZ, 0x0 ;  /* 0x00000000ff037424 */ /* 0x000fc800078e00ff */
[----:B0-----:R-:W-:Y:S05]  /*1540*/  RET.REL.NODEC R2 `(_Z18attentionQKTKernelPKfS0_Pfmmm) ;  /* 0xffffffe802ac7950 */ /* 0x001fea0003c3ffff */
.L_x_170:
        /* <DEDUP_REMOVED lines=11> */
.L_x_175:


//--------------------- .nv.shared.reserved.0     --------------------------
	.section	.nv.shared.reserved.0,"aw",@nobits
	.weak		__nv_reservedSMEM_offset_0_alias
	.size		__nv_reservedSMEM_offset_0_alias, 0, 64
	.other		__nv_reservedSMEM_offset_0_alias,@"STO_CUDA_RESERVED_SHARED STV_DEFAULT"
__nv_reservedSMEM_offset_0_alias:
	.zero		0
	.zero		64


//--------------------- .nv.constant0._Z17residualAddKernelPKfS0_Pfm --------------------------
	.section	.nv.constant0._Z17residualAddKernelPKfS0_Pfm,"a",@progbits
	.sectionflags	@""
	.align	4
.nv.constant0._Z17residualAddKernelPKfS0_Pfm:
	.zero		928


//--------------------- .nv.constant0._Z15layerNormKernelPKfPfS0_S0_mmm --------------------------
	.section	.nv.constant0._Z15layerNormKernelPKfPfS0_S0_mmm,"a",@progbits
	.sectionflags	@""
	.align	4
.nv.constant0._Z15layerNormKernelPKfPfS0_S0_mmm:
	.zero		952


//--------------------- .nv.constant0._Z13softmaxKernelPKfPfmm --------------------------
	.section	.nv.constant0._Z13softmaxKernelPKfPfmm,"a",@progbits
	.sectionflags	@""
	.align	4
.nv.constant0._Z13softmaxKernelPKfPfmm:
	.zero		928


//--------------------- .nv.constant0._Z18attentionQKTKernelPKfS0_Pfmmm --------------------------
	.section	.nv.constant0._Z18attentionQKTKernelPKfS0_Pfmmm,"a",@progbits
	.sectionflags	@""
	.align	4
.nv.constant0._Z18attentionQKTKernelPKfS0_Pfmmm:
	.zero		944


//--------------------- SYMBOLS --------------------------

	.type		.nv.reservedSmem.offset0,@object
	.size		.nv.reservedSmem.offset0,0x4
